//
// Generated by NVIDIA NVVM Compiler
//
// Compiler Build ID: CL-36424714
// Cuda compilation tools, release 13.0, V13.0.88
// Based on NVVM 20.0.0
//

.version 9.0
.target sm_100
.address_size 64

	// .globl	_Z20global_memory_kernelPfi
.const .align 4 .b8 d_constants[1024];
// _ZZ20shared_memory_kernelPfiE4smem has been demoted
.global .align 4 .b8 __cudart_i2opi_f[24] = {65, 144, 67, 60, 153, 149, 98, 219, 192, 221, 52, 245, 209, 87, 39, 252, 41, 21, 68, 78, 110, 131, 249, 162};

.visible .entry _Z20global_memory_kernelPfi(
	.param .u64 .ptr .align 1 _Z20global_memory_kernelPfi_param_0,
	.param .u32 _Z20global_memory_kernelPfi_param_1
)
{
	.reg .pred 	%p<2>;
	.reg .b32 	%r<6>;
	.reg .b32 	%f<3>;
	.reg .b64 	%rd<5>;

	ld.param.u64 	%rd1, [_Z20global_memory_kernelPfi_param_0];
	ld.param.u32 	%r2, [_Z20global_memory_kernelPfi_param_1];
	mov.u32 	%r3, %ctaid.x;
	mov.u32 	%r4, %ntid.x;
	mov.u32 	%r5, %tid.x;
	mad.lo.s32 	%r1, %r3, %r4, %r5;
	setp.ge.s32 	%p1, %r1, %r2;
	@%p1 bra 	$L__BB0_2;
	cvta.to.global.u64 	%rd2, %rd1;
	mul.wide.s32 	%rd3, %r1, 4;
	add.s64 	%rd4, %rd2, %rd3;
	ld.global.f32 	%f1, [%rd4];
	add.f32 	%f2, %f1, %f1;
	st.global.f32 	[%rd4], %f2;
$L__BB0_2:
	ret;

}
	// .globl	_Z20shared_memory_kernelPfi
.visible .entry _Z20shared_memory_kernelPfi(
	.param .u64 .ptr .align 1 _Z20shared_memory_kernelPfi_param_0,
	.param .u32 _Z20shared_memory_kernelPfi_param_1
)
{
	.reg .pred 	%p<3>;
	.reg .b32 	%r<14>;
	.reg .b32 	%f<3>;
	.reg .b64 	%rd<5>;
	// demoted variable
	.shared .align 4 .b8 _ZZ20shared_memory_kernelPfiE4smem[1024];
	ld.param.u64 	%rd2, [_Z20shared_memory_kernelPfi_param_0];
	ld.param.u32 	%r4, [_Z20shared_memory_kernelPfi_param_1];
	cvta.to.global.u64 	%rd3, %rd2;
	mov.u32 	%r5, %ctaid.x;
	mov.u32 	%r1, %ntid.x;
	mov.u32 	%r2, %tid.x;
	mad.lo.s32 	%r3, %r5, %r1, %r2;
	setp.ge.s32 	%p1, %r3, %r4;
	mul.wide.s32 	%rd4, %r3, 4;
	add.s64 	%rd1, %rd3, %rd4;
	@%p1 bra 	$L__BB1_2;
	ld.global.f32 	%f1, [%rd1];
	shl.b32 	%r6, %r2, 2;
	mov.u32 	%r7, _ZZ20shared_memory_kernelPfiE4smem;
	add.s32 	%r8, %r7, %r6;
	st.shared.f32 	[%r8], %f1;
$L__BB1_2:
	setp.ge.s32 	%p2, %r3, %r4;
	bar.sync 	0;
	@%p2 bra 	$L__BB1_4;
	not.b32 	%r9, %r2;
	add.s32 	%r10, %r1, %r9;
	shl.b32 	%r11, %r10, 2;
	mov.u32 	%r12, _ZZ20shared_memory_kernelPfiE4smem;
	add.s32 	%r13, %r12, %r11;
	ld.shared.f32 	%f2, [%r13];
	st.global.f32 	[%rd1], %f2;
$L__BB1_4:
	ret;

}
	// .globl	_Z22constant_memory_kernelPfi
.visible .entry _Z22constant_memory_kernelPfi(
	.param .u64 .ptr .align 1 _Z22constant_memory_kernelPfi_param_0,
	.param .u32 _Z22constant_memory_kernelPfi_param_1
)
{
	.reg .pred 	%p<2>;
	.reg .b32 	%r<6>;
	.reg .b32 	%f<4>;
	.reg .b64 	%rd<5>;

	ld.param.u64 	%rd1, [_Z22constant_memory_kernelPfi_param_0];
	ld.param.u32 	%r2, [_Z22constant_memory_kernelPfi_param_1];
	mov.u32 	%r3, %ctaid.x;
	mov.u32 	%r4, %ntid.x;
	mov.u32 	%r5, %tid.x;
	mad.lo.s32 	%r1, %r3, %r4, %r5;
	setp.ge.s32 	%p1, %r1, %r2;
	@%p1 bra 	$L__BB2_2;
	cvta.to.global.u64 	%rd2, %rd1;
	ld.const.f32 	%f1, [d_constants];
	cvt.rn.f32.s32 	%f2, %r1;
	mul.f32 	%f3, %f1, %f2;
	mul.wide.s32 	%rd3, %r1, 4;
	add.s64 	%rd4, %rd2, %rd3;
	st.global.f32 	[%rd4], %f3;
$L__BB2_2:
	ret;

}
	// .globl	_Z21register_heavy_kernelPfi
.visible .entry _Z21register_heavy_kernelPfi(
	.param .u64 .ptr .align 1 _Z21register_heavy_kernelPfi_param_0,
	.param .u32 _Z21register_heavy_kernelPfi_param_1
)
{
	.local .align 4 .b8 	__local_depot3[28];
	.reg .b64 	%SP;
	.reg .b64 	%SPL;
	.reg .pred 	%p<21>;
	.reg .b32 	%r<91>;
	.reg .b32 	%f<98>;
	.reg .b64 	%rd<43>;
	.reg .b64 	%fd<5>;

	mov.u64 	%SPL, __local_depot3;
	ld.param.u64 	%rd17, [_Z21register_heavy_kernelPfi_param_0];
	ld.param.u32 	%r30, [_Z21register_heavy_kernelPfi_param_1];
	add.u64 	%rd1, %SPL, 0;
	mov.u32 	%r31, %ctaid.x;
	mov.u32 	%r32, %ntid.x;
	mov.u32 	%r33, %tid.x;
	mad.lo.s32 	%r1, %r31, %r32, %r33;
	setp.ge.s32 	%p1, %r1, %r30;
	@%p1 bra 	$L__BB3_18;
	cvta.to.global.u64 	%rd19, %rd17;
	mul.wide.s32 	%rd20, %r1, 4;
	add.s64 	%rd2, %rd19, %rd20;
	ld.global.f32 	%f1, [%rd2];
	add.f32 	%f2, %f1, %f1;
	mul.f32 	%f14, %f1, 0f3F22F983;
	cvt.rni.s32.f32 	%r86, %f14;
	cvt.rn.f32.s32 	%f15, %r86;
	fma.rn.f32 	%f16, %f15, 0fBFC90FDA, %f1;
	fma.rn.f32 	%f17, %f15, 0fB3A22168, %f16;
	fma.rn.f32 	%f96, %f15, 0fA7C234C5, %f17;
	abs.f32 	%f4, %f1;
	setp.ltu.f32 	%p2, %f4, 0f47CE4780;
	@%p2 bra 	$L__BB3_9;
	setp.neu.f32 	%p3, %f4, 0f7F800000;
	@%p3 bra 	$L__BB3_4;
	mov.f32 	%f20, 0f00000000;
	mul.rn.f32 	%f96, %f1, %f20;
	mov.b32 	%r86, 0;
	bra.uni 	$L__BB3_9;
$L__BB3_4:
	mov.b32 	%r3, %f1;
	shl.b32 	%r35, %r3, 8;
	or.b32  	%r4, %r35, -2147483648;
	mov.b64 	%rd39, 0;
	mov.b32 	%r83, 0;
	mov.u64 	%rd37, __cudart_i2opi_f;
	mov.u64 	%rd38, %rd1;
$L__BB3_5:
	.pragma "nounroll";
	ld.global.nc.u32 	%r36, [%rd37];
	mad.wide.u32 	%rd23, %r36, %r4, %rd39;
	shr.u64 	%rd39, %rd23, 32;
	st.local.u32 	[%rd38], %rd23;
	add.s32 	%r83, %r83, 1;
	add.s64 	%rd38, %rd38, 4;
	add.s64 	%rd37, %rd37, 4;
	setp.ne.s32 	%p4, %r83, 6;
	@%p4 bra 	$L__BB3_5;
	shr.u32 	%r37, %r3, 23;
	st.local.u32 	[%rd1+24], %rd39;
	and.b32  	%r7, %r37, 31;
	and.b32  	%r38, %r37, 224;
	add.s32 	%r39, %r38, -128;
	shr.u32 	%r40, %r39, 5;
	mul.wide.u32 	%rd24, %r40, 4;
	sub.s64 	%rd9, %rd1, %rd24;
	ld.local.u32 	%r84, [%rd9+24];
	ld.local.u32 	%r85, [%rd9+20];
	setp.eq.s32 	%p5, %r7, 0;
	@%p5 bra 	$L__BB3_8;
	shf.l.wrap.b32 	%r84, %r85, %r84, %r7;
	ld.local.u32 	%r41, [%rd9+16];
	shf.l.wrap.b32 	%r85, %r41, %r85, %r7;
$L__BB3_8:
	shr.u32 	%r42, %r84, 30;
	shf.l.wrap.b32 	%r43, %r85, %r84, 2;
	shl.b32 	%r44, %r85, 2;
	shr.u32 	%r45, %r43, 31;
	add.s32 	%r46, %r45, %r42;
	neg.s32 	%r47, %r46;
	setp.lt.s32 	%p6, %r3, 0;
	selp.b32 	%r86, %r47, %r46, %p6;
	xor.b32  	%r48, %r43, %r3;
	shr.s32 	%r49, %r43, 31;
	xor.b32  	%r50, %r49, %r43;
	xor.b32  	%r51, %r49, %r44;
	cvt.u64.u32 	%rd25, %r50;
	shl.b64 	%rd26, %rd25, 32;
	cvt.u64.u32 	%rd27, %r51;
	or.b64  	%rd28, %rd26, %rd27;
	cvt.rn.f64.s64 	%fd1, %rd28;
	mul.f64 	%fd2, %fd1, 0d3BF921FB54442D19;
	cvt.rn.f32.f64 	%f18, %fd2;
	neg.f32 	%f19, %f18;
	setp.lt.s32 	%p7, %r48, 0;
	selp.f32 	%f96, %f19, %f18, %p7;
$L__BB3_9:
	mul.rn.f32 	%f21, %f96, %f96;
	and.b32  	%r53, %r86, 1;
	setp.eq.b32 	%p8, %r53, 1;
	selp.f32 	%f22, 0f3F800000, %f96, %p8;
	fma.rn.f32 	%f23, %f21, %f22, 0f00000000;
	fma.rn.f32 	%f24, %f21, 0f37CBAC00, 0fBAB607ED;
	selp.f32 	%f25, %f24, 0fB94D4153, %p8;
	selp.f32 	%f26, 0f3D2AAABB, 0f3C0885E4, %p8;
	fma.rn.f32 	%f27, %f25, %f21, %f26;
	selp.f32 	%f28, 0fBEFFFFFF, 0fBE2AAAA8, %p8;
	fma.rn.f32 	%f29, %f27, %f21, %f28;
	fma.rn.f32 	%f30, %f29, %f23, %f22;
	and.b32  	%r54, %r86, 2;
	setp.eq.s32 	%p9, %r54, 0;
	mov.f32 	%f31, 0f00000000;
	sub.f32 	%f32, %f31, %f30;
	selp.f32 	%f8, %f30, %f32, %p9;
	mul.f32 	%f33, %f2, 0f3F22F983;
	cvt.rni.s32.f32 	%r90, %f33;
	cvt.rn.f32.s32 	%f34, %r90;
	fma.rn.f32 	%f35, %f34, 0fBFC90FDA, %f2;
	fma.rn.f32 	%f36, %f34, 0fB3A22168, %f35;
	fma.rn.f32 	%f97, %f34, 0fA7C234C5, %f36;
	abs.f32 	%f10, %f2;
	setp.ltu.f32 	%p10, %f10, 0f47CE4780;
	@%p10 bra 	$L__BB3_17;
	setp.neu.f32 	%p11, %f10, 0f7F800000;
	@%p11 bra 	$L__BB3_12;
	mov.f32 	%f39, 0f00000000;
	mul.rn.f32 	%f97, %f2, %f39;
	mov.b32 	%r90, 0;
	bra.uni 	$L__BB3_17;
$L__BB3_12:
	mov.b32 	%r17, %f2;
	shl.b32 	%r56, %r17, 8;
	or.b32  	%r18, %r56, -2147483648;
	mov.b64 	%rd42, 0;
	mov.b32 	%r87, 0;
	mov.u64 	%rd40, __cudart_i2opi_f;
	mov.u64 	%rd41, %rd1;
$L__BB3_13:
	.pragma "nounroll";
	ld.global.nc.u32 	%r57, [%rd40];
	mad.wide.u32 	%rd31, %r57, %r18, %rd42;
	shr.u64 	%rd42, %rd31, 32;
	st.local.u32 	[%rd41], %rd31;
	add.s32 	%r87, %r87, 1;
	add.s64 	%rd41, %rd41, 4;
	add.s64 	%rd40, %rd40, 4;
	setp.ne.s32 	%p12, %r87, 6;
	@%p12 bra 	$L__BB3_13;
	shr.u32 	%r58, %r17, 23;
	st.local.u32 	[%rd1+24], %rd42;
	and.b32  	%r21, %r58, 31;
	and.b32  	%r59, %r58, 224;
	add.s32 	%r60, %r59, -128;
	shr.u32 	%r61, %r60, 5;
	mul.wide.u32 	%rd32, %r61, 4;
	sub.s64 	%rd16, %rd1, %rd32;
	ld.local.u32 	%r88, [%rd16+24];
	ld.local.u32 	%r89, [%rd16+20];
	setp.eq.s32 	%p13, %r21, 0;
	@%p13 bra 	$L__BB3_16;
	shf.l.wrap.b32 	%r88, %r89, %r88, %r21;
	ld.local.u32 	%r62, [%rd16+16];
	shf.l.wrap.b32 	%r89, %r62, %r89, %r21;
$L__BB3_16:
	shr.u32 	%r63, %r88, 30;
	shf.l.wrap.b32 	%r64, %r89, %r88, 2;
	shl.b32 	%r65, %r89, 2;
	shr.u32 	%r66, %r64, 31;
	add.s32 	%r67, %r66, %r63;
	neg.s32 	%r68, %r67;
	setp.lt.s32 	%p14, %r17, 0;
	selp.b32 	%r90, %r68, %r67, %p14;
	xor.b32  	%r69, %r64, %r17;
	shr.s32 	%r70, %r64, 31;
	xor.b32  	%r71, %r70, %r64;
	xor.b32  	%r72, %r70, %r65;
	cvt.u64.u32 	%rd33, %r71;
	shl.b64 	%rd34, %rd33, 32;
	cvt.u64.u32 	%rd35, %r72;
	or.b64  	%rd36, %rd34, %rd35;
	cvt.rn.f64.s64 	%fd3, %rd36;
	mul.f64 	%fd4, %fd3, 0d3BF921FB54442D19;
	cvt.rn.f32.f64 	%f37, %fd4;
	neg.f32 	%f38, %f37;
	setp.lt.s32 	%p15, %r69, 0;
	selp.f32 	%f97, %f38, %f37, %p15;
$L__BB3_17:
	add.s32 	%r74, %r90, 1;
	mul.rn.f32 	%f40, %f97, %f97;
	and.b32  	%r75, %r90, 1;
	setp.eq.b32 	%p16, %r75, 1;
	selp.f32 	%f41, %f97, 0f3F800000, %p16;
	fma.rn.f32 	%f42, %f40, %f41, 0f00000000;
	fma.rn.f32 	%f43, %f40, 0f37CBAC00, 0fBAB607ED;
	selp.f32 	%f44, 0fB94D4153, %f43, %p16;
	selp.f32 	%f45, 0f3C0885E4, 0f3D2AAABB, %p16;
	fma.rn.f32 	%f46, %f44, %f40, %f45;
	selp.f32 	%f47, 0fBE2AAAA8, 0fBEFFFFFF, %p16;
	fma.rn.f32 	%f48, %f46, %f40, %f47;
	fma.rn.f32 	%f49, %f48, %f42, %f41;
	and.b32  	%r76, %r74, 2;
	setp.eq.s32 	%p17, %r76, 0;
	mov.f32 	%f50, 0f00000000;
	sub.f32 	%f51, %f50, %f49;
	selp.f32 	%f52, %f49, %f51, %p17;
	add.f32 	%f53, %f1, %f2;
	add.f32 	%f54, %f53, %f8;
	add.f32 	%f55, %f54, %f52;
	abs.f32 	%f56, %f55;
	sqrt.rn.f32 	%f57, %f56;
	mul.f32 	%f58, %f57, 0f3C23D70A;
	fma.rn.f32 	%f59, %f58, 0f3BBB989D, 0f3F000000;
	cvt.sat.f32.f32 	%f60, %f59;
	mov.f32 	%f61, 0f4B400001;
	mov.f32 	%f62, 0f437C0000;
	fma.rm.f32 	%f63, %f60, %f62, %f61;
	add.f32 	%f64, %f63, 0fCB40007F;
	neg.f32 	%f65, %f64;
	fma.rn.f32 	%f66, %f58, 0f3FB8AA3B, %f65;
	fma.rn.f32 	%f67, %f58, 0f32A57060, %f66;
	mov.b32 	%r77, %f63;
	shl.b32 	%r78, %r77, 23;
	mov.b32 	%f68, %r78;
	ex2.approx.ftz.f32 	%f69, %f67;
	fma.rn.f32 	%f70, %f69, %f68, 0f3F800000;
	setp.lt.f32 	%p18, %f70, 0f00800000;
	mul.f32 	%f71, %f70, 0f4B000000;
	selp.f32 	%f72, %f71, %f70, %p18;
	selp.f32 	%f73, 0fC1B80000, 0f00000000, %p18;
	mov.b32 	%r79, %f72;
	add.s32 	%r80, %r79, -1059760811;
	and.b32  	%r81, %r80, -8388608;
	sub.s32 	%r82, %r79, %r81;
	mov.b32 	%f74, %r82;
	cvt.rn.f32.s32 	%f75, %r81;
	fma.rn.f32 	%f76, %f75, 0f34000000, %f73;
	add.f32 	%f77, %f74, 0fBF800000;
	fma.rn.f32 	%f78, %f77, 0fBE055027, 0f3E1039F6;
	fma.rn.f32 	%f79, %f78, %f77, 0fBDF8CDCC;
	fma.rn.f32 	%f80, %f79, %f77, 0f3E0F2955;
	fma.rn.f32 	%f81, %f80, %f77, 0fBE2AD8B9;
	fma.rn.f32 	%f82, %f81, %f77, 0f3E4CED0B;
	fma.rn.f32 	%f83, %f82, %f77, 0fBE7FFF22;
	fma.rn.f32 	%f84, %f83, %f77, 0f3EAAAA78;
	fma.rn.f32 	%f85, %f84, %f77, 0fBF000000;
	mul.f32 	%f86, %f77, %f85;
	fma.rn.f32 	%f87, %f86, %f77, %f77;
	fma.rn.f32 	%f88, %f76, 0f3F317218, %f87;
	setp.gt.u32 	%p19, %r79, 2139095039;
	fma.rn.f32 	%f89, %f72, 0f7F800000, 0f7F800000;
	selp.f32 	%f90, %f89, %f88, %p19;
	setp.eq.f32 	%p20, %f72, 0f00000000;
	selp.f32 	%f91, 0fFF800000, %f90, %p20;
	add.f32 	%f92, %f55, %f55;
	add.f32 	%f93, %f57, %f92;
	fma.rn.f32 	%f94, %f69, %f68, %f93;
	add.f32 	%f95, %f94, %f91;
	st.global.f32 	[%rd2], %f95;
$L__BB3_18:
	ret;

}
	// .globl	_Z19local_memory_kernelPfi
.visible .entry _Z19local_memory_kernelPfi(
	.param .u64 .ptr .align 1 _Z19local_memory_kernelPfi_param_0,
	.param .u32 _Z19local_memory_kernelPfi_param_1
)
{
	.reg .pred 	%p<2>;
	.reg .b32 	%r<10>;
	.reg .b32 	%f<66>;
	.reg .b64 	%rd<6>;

	ld.param.u32 	%r1, [_Z19local_memory_kernelPfi_param_1];
	mov.u32 	%r2, %ctaid.x;
	mov.u32 	%r3, %ntid.x;
	mov.u32 	%r4, %tid.x;
	mad.lo.s32 	%r5, %r2, %r3, %r4;
	setp.ge.s32 	%p1, %r5, %r1;
	@%p1 bra 	$L__BB4_2;
	ld.param.u64 	%rd5, [_Z19local_memory_kernelPfi_param_0];
	cvta.to.global.u64 	%rd2, %rd5;
	mul.wide.s32 	%rd3, %r5, 4;
	add.s64 	%rd4, %rd2, %rd3;
	ld.global.f32 	%f1, [%rd4];
	fma.rn.f32 	%f2, %f1, 0f00000000, 0f00000000;
	add.f32 	%f3, %f2, %f1;
	fma.rn.f32 	%f4, %f1, 0f40000000, %f3;
	fma.rn.f32 	%f5, %f1, 0f40400000, %f4;
	fma.rn.f32 	%f6, %f1, 0f40800000, %f5;
	fma.rn.f32 	%f7, %f1, 0f40A00000, %f6;
	fma.rn.f32 	%f8, %f1, 0f40C00000, %f7;
	fma.rn.f32 	%f9, %f1, 0f40E00000, %f8;
	fma.rn.f32 	%f10, %f1, 0f41000000, %f9;
	fma.rn.f32 	%f11, %f1, 0f41100000, %f10;
	fma.rn.f32 	%f12, %f1, 0f41200000, %f11;
	fma.rn.f32 	%f13, %f1, 0f41300000, %f12;
	fma.rn.f32 	%f14, %f1, 0f41400000, %f13;
	fma.rn.f32 	%f15, %f1, 0f41500000, %f14;
	fma.rn.f32 	%f16, %f1, 0f41600000, %f15;
	fma.rn.f32 	%f17, %f1, 0f41700000, %f16;
	fma.rn.f32 	%f18, %f1, 0f41800000, %f17;
	fma.rn.f32 	%f19, %f1, 0f41880000, %f18;
	fma.rn.f32 	%f20, %f1, 0f41900000, %f19;
	fma.rn.f32 	%f21, %f1, 0f41980000, %f20;
	fma.rn.f32 	%f22, %f1, 0f41A00000, %f21;
	fma.rn.f32 	%f23, %f1, 0f41A80000, %f22;
	fma.rn.f32 	%f24, %f1, 0f41B00000, %f23;
	fma.rn.f32 	%f25, %f1, 0f41B80000, %f24;
	fma.rn.f32 	%f26, %f1, 0f41C00000, %f25;
	fma.rn.f32 	%f27, %f1, 0f41C80000, %f26;
	fma.rn.f32 	%f28, %f1, 0f41D00000, %f27;
	fma.rn.f32 	%f29, %f1, 0f41D80000, %f28;
	fma.rn.f32 	%f30, %f1, 0f41E00000, %f29;
	fma.rn.f32 	%f31, %f1, 0f41E80000, %f30;
	fma.rn.f32 	%f32, %f1, 0f41F00000, %f31;
	fma.rn.f32 	%f33, %f1, 0f41F80000, %f32;
	fma.rn.f32 	%f34, %f1, 0f42000000, %f33;
	fma.rn.f32 	%f35, %f1, 0f42040000, %f34;
	fma.rn.f32 	%f36, %f1, 0f42080000, %f35;
	fma.rn.f32 	%f37, %f1, 0f420C0000, %f36;
	fma.rn.f32 	%f38, %f1, 0f42100000, %f37;
	fma.rn.f32 	%f39, %f1, 0f42140000, %f38;
	fma.rn.f32 	%f40, %f1, 0f42180000, %f39;
	fma.rn.f32 	%f41, %f1, 0f421C0000, %f40;
	fma.rn.f32 	%f42, %f1, 0f42200000, %f41;
	fma.rn.f32 	%f43, %f1, 0f42240000, %f42;
	fma.rn.f32 	%f44, %f1, 0f42280000, %f43;
	fma.rn.f32 	%f45, %f1, 0f422C0000, %f44;
	fma.rn.f32 	%f46, %f1, 0f42300000, %f45;
	fma.rn.f32 	%f47, %f1, 0f42340000, %f46;
	fma.rn.f32 	%f48, %f1, 0f42380000, %f47;
	fma.rn.f32 	%f49, %f1, 0f423C0000, %f48;
	fma.rn.f32 	%f50, %f1, 0f42400000, %f49;
	fma.rn.f32 	%f51, %f1, 0f42440000, %f50;
	fma.rn.f32 	%f52, %f1, 0f42480000, %f51;
	fma.rn.f32 	%f53, %f1, 0f424C0000, %f52;
	fma.rn.f32 	%f54, %f1, 0f42500000, %f53;
	fma.rn.f32 	%f55, %f1, 0f42540000, %f54;
	fma.rn.f32 	%f56, %f1, 0f42580000, %f55;
	fma.rn.f32 	%f57, %f1, 0f425C0000, %f56;
	fma.rn.f32 	%f58, %f1, 0f42600000, %f57;
	fma.rn.f32 	%f59, %f1, 0f42640000, %f58;
	fma.rn.f32 	%f60, %f1, 0f42680000, %f59;
	fma.rn.f32 	%f61, %f1, 0f426C0000, %f60;
	fma.rn.f32 	%f62, %f1, 0f42700000, %f61;
	fma.rn.f32 	%f63, %f1, 0f42740000, %f62;
	fma.rn.f32 	%f64, %f1, 0f42780000, %f63;
	fma.rn.f32 	%f65, %f1, 0f427C0000, %f64;
	st.global.f32 	[%rd4], %f65;
$L__BB4_2:
	ret;

}


// ===== COMPILED SASS (sm_100) =====

	.target	sm_100

	.elftype	@"ET_EXEC"


//--------------------- .note.nv.tkinfo           --------------------------
	.section	.note.nv.tkinfo,"",@"SHT_NOTE"
	.sectionflags	@"SHF_NOTE_NV_TKINFO"
	.tkinfo
        /*0018*/ 	.word	0x00000002
        /*0030*/ 	.string	""
        /*0030*/ 	.string	"ptxas"
        /*0030*/ 	.string	"Cuda compilation tools, release 13.0, V13.0.88"
        /*0030*/ 	.string	"Build cuda_13.0.r13.0/compiler.36424714_0"
        /*0030*/ 	.string	"-arch sm_100 -m 64 "



//--------------------- .note.nv.cuinfo           --------------------------
	.section	.note.nv.cuinfo,"",@"SHT_NOTE"
	.sectionflags	@"SHF_NOTE_NV_CUINFO"
        /*0018*/ 	.short	0x0002
        /*001a*/ 	.short	0x0064
        /*001c*/ 	.short	0x0082
	.zero		2


//--------------------- .nv.info                  --------------------------
	.section	.nv.info,"",@"SHT_CUDA_INFO"
	.align	4


	//----- nvinfo : EIATTR_REGCOUNT
	.align		4
        /*0000*/ 	.byte	0x04, 0x2f
        /*0002*/ 	.short	(.L_3 - .L_2)
	.align		4
.L_2:
        /*0004*/ 	.word	index@(_Z20global_memory_kernelPfi)
        /*0008*/ 	.word	0x00000008


	//----- nvinfo : EIATTR_FRAME_SIZE
	.align		4
.L_3:
        /*000c*/ 	.byte	0x04, 0x11
        /*000e*/ 	.short	(.L_5 - .L_4)
	.align		4
.L_4:
        /*0010*/ 	.word	index@(_Z20global_memory_kernelPfi)
        /*0014*/ 	.word	0x00000000


	//----- nvinfo : EIATTR_REGCOUNT
	.align		4
.L_5:
        /*0018*/ 	.byte	0x04, 0x2f
        /*001a*/ 	.short	(.L_7 - .L_6)
	.align		4
.L_6:
        /*001c*/ 	.word	index@(_Z20shared_memory_kernelPfi)
        /*0020*/ 	.word	0x0000000a


	//----- nvinfo : EIATTR_FRAME_SIZE
	.align		4
.L_7:
        /*0024*/ 	.byte	0x04, 0x11
        /*0026*/ 	.short	(.L_9 - .L_8)
	.align		4
.L_8:
        /*0028*/ 	.word	index@(_Z20shared_memory_kernelPfi)
        /*002c*/ 	.word	0x00000000


	//----- nvinfo : EIATTR_REGCOUNT
	.align		4
.L_9:
        /*0030*/ 	.byte	0x04, 0x2f
        /*0032*/ 	.short	(.L_11 - .L_10)
	.align		4
.L_10:
        /*0034*/ 	.word	index@(_Z22constant_memory_kernelPfi)
        /*0038*/ 	.word	0x00000008


	//----- nvinfo : EIATTR_FRAME_SIZE
	.align		4
.L_11:
        /*003c*/ 	.byte	0x04, 0x11
        /*003e*/ 	.short	(.L_13 - .L_12)
	.align		4
.L_12:
        /*0040*/ 	.word	index@(_Z22constant_memory_kernelPfi)
        /*0044*/ 	.word	0x00000000


	//----- nvinfo : EIATTR_REGCOUNT
	.align		4
.L_13:
        /*0048*/ 	.byte	0x04, 0x2f
        /*004a*/ 	.short	(.L_15 - .L_14)
	.align		4
.L_14:
        /*004c*/ 	.word	index@(_Z21register_heavy_kernelPfi)
        /*0050*/ 	.word	0x00000016


	//----- nvinfo : EIATTR_FRAME_SIZE
	.align		4
.L_15:
        /*0054*/ 	.byte	0x04, 0x11
        /*0056*/ 	.short	(.L_17 - .L_16)
	.align		4
.L_16:
        /*0058*/ 	.word	index@($__internal_0_$__cuda_sm20_sqrt_rn_f32_slowpath)
        /*005c*/ 	.word	0x00000000


	//----- nvinfo : EIATTR_FRAME_SIZE
	.align		4
.L_17:
        /*0060*/ 	.byte	0x04, 0x11
        /*0062*/ 	.short	(.L_19 - .L_18)
	.align		4
.L_18:
        /*0064*/ 	.word	index@(_Z21register_heavy_kernelPfi)
        /*0068*/ 	.word	0x00000000


	//----- nvinfo : EIATTR_REGCOUNT
	.align		4
.L_19:
        /*006c*/ 	.byte	0x04, 0x2f
        /*006e*/ 	.short	(.L_21 - .L_20)
	.align		4
.L_20:
        /*0070*/ 	.word	index@(_Z19local_memory_kernelPfi)
        /*0074*/ 	.word	0x00000008


	//----- nvinfo : EIATTR_FRAME_SIZE
	.align		4
.L_21:
        /*0078*/ 	.byte	0x04, 0x11
        /*007a*/ 	.short	(.L_23 - .L_22)
	.align		4
.L_22:
        /*007c*/ 	.word	index@(_Z19local_memory_kernelPfi)
        /*0080*/ 	.word	0x00000000


	//----- nvinfo : EIATTR_MIN_STACK_SIZE
	.align		4
.L_23:
        /*0084*/ 	.byte	0x04, 0x12
        /*0086*/ 	.short	(.L_25 - .L_24)
	.align		4
.L_24:
        /*0088*/ 	.word	index@(_Z19local_memory_kernelPfi)
        /*008c*/ 	.word	0x00000000


	//----- nvinfo : EIATTR_MIN_STACK_SIZE
	.align		4
.L_25:
        /*0090*/ 	.byte	0x04, 0x12
        /*0092*/ 	.short	(.L_27 - .L_26)
	.align		4
.L_26:
        /*0094*/ 	.word	index@(_Z21register_heavy_kernelPfi)
        /*0098*/ 	.word	0x00000000


	//----- nvinfo : EIATTR_MIN_STACK_SIZE
	.align		4
.L_27:
        /*009c*/ 	.byte	0x04, 0x12
        /*009e*/ 	.short	(.L_29 - .L_28)
	.align		4
.L_28:
        /*00a0*/ 	.word	index@(_Z22constant_memory_kernelPfi)
        /*00a4*/ 	.word	0x00000000


	//----- nvinfo : EIATTR_MIN_STACK_SIZE
	.align		4
.L_29:
        /*00a8*/ 	.byte	0x04, 0x12
        /*00aa*/ 	.short	(.L_31 - .L_30)
	.align		4
.L_30:
        /*00ac*/ 	.word	index@(_Z20shared_memory_kernelPfi)
        /*00b0*/ 	.word	0x00000000


	//----- nvinfo : EIATTR_MIN_STACK_SIZE
	.align		4
.L_31:
        /*00b4*/ 	.byte	0x04, 0x12
        /*00b6*/ 	.short	(.L_33 - .L_32)
	.align		4
.L_32:
        /*00b8*/ 	.word	index@(_Z20global_memory_kernelPfi)
        /*00bc*/ 	.word	0x00000000
.L_33:


//--------------------- .nv.compat                --------------------------
	.section	.nv.compat,"",@"SHT_CUDA_COMPAT_INFO"
	.align	4
        /*0000*/ 	.byte	0x02, 0x09, 0x00, 0x00, 0x02, 0x02, 0x01, 0x00, 0x02, 0x05, 0x05, 0x00, 0x03, 0x07, 0x01, 0x01
        /*0010*/ 	.byte	0x02, 0x03, 0x00, 0x00, 0x02, 0x06, 0x01, 0x00, 0x04, 0x0b, 0x08, 0x00, 0x01, 0x00, 0x00, 0x00
        /*0020*/ 	.byte	0x00, 0x00, 0x00, 0x00


//--------------------- .nv.info._Z19local_memory_kernelPfi --------------------------
	.section	.nv.info._Z19local_memory_kernelPfi,"",@"SHT_CUDA_INFO"
	.sectionflags	@""
	.align	4


	//----- nvinfo : EIATTR_CUDA_API_VERSION
	.align		4
        /*0000*/ 	.byte	0x04, 0x37
        /*0002*/ 	.short	(.L_35 - .L_34)
.L_34:
        /*0004*/ 	.word	0x00000082


	//----- nvinfo : EIATTR_KPARAM_INFO
	.align		4
.L_35:
        /*0008*/ 	.byte	0x04, 0x17
        /*000a*/ 	.short	(.L_37 - .L_36)
.L_36:
        /*000c*/ 	.word	0x00000000
        /*0010*/ 	.short	0x0001
        /*0012*/ 	.short	0x0008
        /*0014*/ 	.byte	0x00, 0xf0, 0x11, 0x00


	//----- nvinfo : EIATTR_KPARAM_INFO
	.align		4
.L_37:
        /*0018*/ 	.byte	0x04, 0x17
        /*001a*/ 	.short	(.L_39 - .L_38)
.L_38:
        /*001c*/ 	.word	0x00000000
        /*0020*/ 	.short	0x0000
        /*0022*/ 	.short	0x0000
        /*0024*/ 	.byte	0x00, 0xf5, 0x21, 0x00


	//----- nvinfo : EIATTR_SPARSE_MMA_MASK
	.align		4
.L_39:
        /*0028*/ 	.byte	0x03, 0x50
        /*002a*/ 	.short	0x0000


	//----- nvinfo : EIATTR_MAXREG_COUNT
	.align		4
        /*002c*/ 	.byte	0x03, 0x1b
        /*002e*/ 	.short	0x00ff


	//----- nvinfo : EIATTR_MERCURY_ISA_VERSION
	.align		4
        /*0030*/ 	.byte	0x03, 0x5f
        /*0032*/ 	.short	0x0101


	//----- nvinfo : EIATTR_VRC_CTA_INIT_COUNT
	.align		4
        /*0034*/ 	.byte	0x02, 0x4a
	.zero		1
	.zero		1


	//----- nvinfo : EIATTR_EXIT_INSTR_OFFSETS
	.align		4
        /*0038*/ 	.byte	0x04, 0x1c
        /*003a*/ 	.short	(.L_41 - .L_40)


	//   ....[0]....
.L_40:
        /*003c*/ 	.word	0x00000070


	//   ....[1]....
        /*0040*/ 	.word	0x000004d0


	//----- nvinfo : EIATTR_CBANK_PARAM_SIZE
	.align		4
.L_41:
        /*0044*/ 	.byte	0x03, 0x19
        /*0046*/ 	.short	0x000c


	//----- nvinfo : EIATTR_PARAM_CBANK
	.align		4
        /*0048*/ 	.byte	0x04, 0x0a
        /*004a*/ 	.short	(.L_43 - .L_42)
	.align		4
.L_42:
        /*004c*/ 	.word	index@(.nv.constant0._Z19local_memory_kernelPfi)
        /*0050*/ 	.short	0x0380
        /*0052*/ 	.short	0x000c


	//----- nvinfo : EIATTR_SW_WAR
	.align		4
.L_43:
        /*0054*/ 	.byte	0x04, 0x36
        /*0056*/ 	.short	(.L_45 - .L_44)
.L_44:
        /*0058*/ 	.word	0x00000008
.L_45:


//--------------------- .nv.info._Z21register_heavy_kernelPfi --------------------------
	.section	.nv.info._Z21register_heavy_kernelPfi,"",@"SHT_CUDA_INFO"
	.sectionflags	@""
	.align	4


	//----- nvinfo : EIATTR_CUDA_API_VERSION
	.align		4
        /*0000*/ 	.byte	0x04, 0x37
        /*0002*/ 	.short	(.L_47 - .L_46)
.L_46:
        /*0004*/ 	.word	0x00000082


	//----- nvinfo : EIATTR_KPARAM_INFO
	.align		4
.L_47:
        /*0008*/ 	.byte	0x04, 0x17
        /*000a*/ 	.short	(.L_49 - .L_48)
.L_48:
        /*000c*/ 	.word	0x00000000
        /*0010*/ 	.short	0x0001
        /*0012*/ 	.short	0x0008
        /*0014*/ 	.byte	0x00, 0xf0, 0x11, 0x00


	//----- nvinfo : EIATTR_KPARAM_INFO
	.align		4
.L_49:
        /*0018*/ 	.byte	0x04, 0x17
        /*001a*/ 	.short	(.L_51 - .L_50)
.L_50:
        /*001c*/ 	.word	0x00000000
        /*0020*/ 	.short	0x0000
        /*0022*/ 	.short	0x0000
        /*0024*/ 	.byte	0x00, 0xf5, 0x21, 0x00


	//----- nvinfo : EIATTR_SPARSE_MMA_MASK
	.align		4
.L_51:
        /*0028*/ 	.byte	0x03, 0x50
        /*002a*/ 	.short	0x0000


	//----- nvinfo : EIATTR_MAXREG_COUNT
	.align		4
        /*002c*/ 	.byte	0x03, 0x1b
        /*002e*/ 	.short	0x00ff


	//----- nvinfo : EIATTR_MERCURY_ISA_VERSION
	.align		4
        /*0030*/ 	.byte	0x03, 0x5f
        /*0032*/ 	.short	0x0101


	//----- nvinfo : EIATTR_VRC_CTA_INIT_COUNT
	.align		4
        /*0034*/ 	.byte	0x02, 0x4a
	.zero		1
	.zero		1


	//----- nvinfo : EIATTR_EXIT_INSTR_OFFSETS
	.align		4
        /*0038*/ 	.byte	0x04, 0x1c
        /*003a*/ 	.short	(.L_53 - .L_52)


	//   ....[0]....
.L_52:
        /*003c*/ 	.word	0x00000070


	//   ....[1]....
        /*0040*/ 	.word	0x000013d0


	//----- nvinfo : EIATTR_CRS_STACK_SIZE
	.align		4
.L_53:
        /*0044*/ 	.byte	0x04, 0x1e
        /*0046*/ 	.short	(.L_55 - .L_54)
.L_54:
        /*0048*/ 	.word	0x00000000


	//----- nvinfo : EIATTR_CBANK_PARAM_SIZE
	.align		4
.L_55:
        /*004c*/ 	.byte	0x03, 0x19
        /*004e*/ 	.short	0x000c


	//----- nvinfo : EIATTR_PARAM_CBANK
	.align		4
        /*0050*/ 	.byte	0x04, 0x0a
        /*0052*/ 	.short	(.L_57 - .L_56)
	.align		4
.L_56:
        /*0054*/ 	.word	index@(.nv.constant0._Z21register_heavy_kernelPfi)
        /*0058*/ 	.short	0x0380
        /*005a*/ 	.short	0x000c


	//----- nvinfo : EIATTR_SW_WAR
	.align		4
.L_57:
        /*005c*/ 	.byte	0x04, 0x36
        /*005e*/ 	.short	(.L_59 - .L_58)
.L_58:
        /*0060*/ 	.word	0x00000008
.L_59:


//--------------------- .nv.info._Z22constant_memory_kernelPfi --------------------------
	.section	.nv.info._Z22constant_memory_kernelPfi,"",@"SHT_CUDA_INFO"
	.sectionflags	@""
	.align	4


	//----- nvinfo : EIATTR_CUDA_API_VERSION
	.align		4
        /*0000*/ 	.byte	0x04, 0x37
        /*0002*/ 	.short	(.L_61 - .L_60)
.L_60:
        /*0004*/ 	.word	0x00000082


	//----- nvinfo : EIATTR_KPARAM_INFO
	.align		4
.L_61:
        /*0008*/ 	.byte	0x04, 0x17
        /*000a*/ 	.short	(.L_63 - .L_62)
.L_62:
        /*000c*/ 	.word	0x00000000
        /*0010*/ 	.short	0x0001
        /*0012*/ 	.short	0x0008
        /*0014*/ 	.byte	0x00, 0xf0, 0x11, 0x00


	//----- nvinfo : EIATTR_KPARAM_INFO
	.align		4
.L_63:
        /*0018*/ 	.byte	0x04, 0x17
        /*001a*/ 	.short	(.L_65 - .L_64)
.L_64:
        /*001c*/ 	.word	0x00000000
        /*0020*/ 	.short	0x0000
        /*0022*/ 	.short	0x0000
        /*0024*/ 	.byte	0x00, 0xf5, 0x21, 0x00


	//----- nvinfo : EIATTR_SPARSE_MMA_MASK
	.align		4
.L_65:
        /*0028*/ 	.byte	0x03, 0x50
        /*002a*/ 	.short	0x0000


	//----- nvinfo : EIATTR_MAXREG_COUNT
	.align		4
        /*002c*/ 	.byte	0x03, 0x1b
        /*002e*/ 	.short	0x00ff


	//----- nvinfo : EIATTR_MERCURY_ISA_VERSION
	.align		4
        /*0030*/ 	.byte	0x03, 0x5f
        /*0032*/ 	.short	0x0101


	//----- nvinfo : EIATTR_VRC_CTA_INIT_COUNT
	.align		4
        /*0034*/ 	.byte	0x02, 0x4a
	.zero		1
	.zero		1


	//----- nvinfo : EIATTR_EXIT_INSTR_OFFSETS
	.align		4
        /*0038*/ 	.byte	0x04, 0x1c
        /*003a*/ 	.short	(.L_67 - .L_66)


	//   ....[0]....
.L_66:
        /*003c*/ 	.word	0x00000070


	//   ....[1]....
        /*0040*/ 	.word	0x000000f0


	//----- nvinfo : EIATTR_CBANK_PARAM_SIZE
	.align		4
.L_67:
        /*0044*/ 	.byte	0x03, 0x19
        /*0046*/ 	.short	0x000c


	//----- nvinfo : EIATTR_PARAM_CBANK
	.align		4
        /*0048*/ 	.byte	0x04, 0x0a
        /*004a*/ 	.short	(.L_69 - .L_68)
	.align		4
.L_68:
        /*004c*/ 	.word	index@(.nv.constant0._Z22constant_memory_kernelPfi)
        /*0050*/ 	.short	0x0380
        /*0052*/ 	.short	0x000c


	//----- nvinfo : EIATTR_SW_WAR
	.align		4
.L_69:
        /*0054*/ 	.byte	0x04, 0x36
        /*0056*/ 	.short	(.L_71 - .L_70)
.L_70:
        /*0058*/ 	.word	0x00000008
.L_71:


//--------------------- .nv.info._Z20shared_memory_kernelPfi --------------------------
	.section	.nv.info._Z20shared_memory_kernelPfi,"",@"SHT_CUDA_INFO"
	.sectionflags	@""
	.align	4


	//----- nvinfo : EIATTR_CUDA_API_VERSION
	.align		4
        /*0000*/ 	.byte	0x04, 0x37
        /*0002*/ 	.short	(.L_73 - .L_72)
.L_72:
        /*0004*/ 	.word	0x00000082


	//----- nvinfo : EIATTR_KPARAM_INFO
	.align		4
.L_73:
        /*0008*/ 	.byte	0x04, 0x17
        /*000a*/ 	.short	(.L_75 - .L_74)
.L_74:
        /*000c*/ 	.word	0x00000000
        /*0010*/ 	.short	0x0001
        /*0012*/ 	.short	0x0008
        /*0014*/ 	.byte	0x00, 0xf0, 0x11, 0x00


	//----- nvinfo : EIATTR_KPARAM_INFO
	.align		4
.L_75:
        /*0018*/ 	.byte	0x04, 0x17
        /*001a*/ 	.short	(.L_77 - .L_76)
.L_76:
        /*001c*/ 	.word	0x00000000
        /*0020*/ 	.short	0x0000
        /*0022*/ 	.short	0x0000
        /*0024*/ 	.byte	0x00, 0xf5, 0x21, 0x00


	//----- nvinfo : EIATTR_SPARSE_MMA_MASK
	.align		4
.L_77:
        /*0028*/ 	.byte	0x03, 0x50
        /*002a*/ 	.short	0x0000


	//----- nvinfo : EIATTR_MAXREG_COUNT
	.align		4
        /*002c*/ 	.byte	0x03, 0x1b
        /*002e*/ 	.short	0x00ff


	//----- nvinfo : EIATTR_NUM_BARRIERS
	.align		4
        /*0030*/ 	.byte	0x02, 0x4c
        /*0032*/ 	.byte	0x01
	.zero		1


	//----- nvinfo : EIATTR_MERCURY_ISA_VERSION
	.align		4
        /*0034*/ 	.byte	0x03, 0x5f
        /*0036*/ 	.short	0x0101


	//----- nvinfo : EIATTR_VRC_CTA_INIT_COUNT
	.align		4
        /*0038*/ 	.byte	0x02, 0x4a
	.zero		1
	.zero		1


	//----- nvinfo : EIATTR_EXIT_INSTR_OFFSETS
	.align		4
        /*003c*/ 	.byte	0x04, 0x1c
        /*003e*/ 	.short	(.L_79 - .L_78)


	//   ....[0]....
.L_78:
        /*0040*/ 	.word	0x00000140


	//   ....[1]....
        /*0044*/ 	.word	0x000001d0


	//----- nvinfo : EIATTR_CRS_STACK_SIZE
	.align		4
.L_79:
        /*0048*/ 	.byte	0x04, 0x1e
        /*004a*/ 	.short	(.L_81 - .L_80)
.L_80:
        /*004c*/ 	.word	0x00000000


	//----- nvinfo : EIATTR_CBANK_PARAM_SIZE
	.align		4
.L_81:
        /*0050*/ 	.byte	0x03, 0x19
        /*0052*/ 	.short	0x000c


	//----- nvinfo : EIATTR_PARAM_CBANK
	.align		4
        /*0054*/ 	.byte	0x04, 0x0a
        /*0056*/ 	.short	(.L_83 - .L_82)
	.align		4
.L_82:
        /*0058*/ 	.word	index@(.nv.constant0._Z20shared_memory_kernelPfi)
        /*005c*/ 	.short	0x0380
        /*005e*/ 	.short	0x000c


	//----- nvinfo : EIATTR_SW_WAR
	.align		4
.L_83:
        /*0060*/ 	.byte	0x04, 0x36
        /*0062*/ 	.short	(.L_85 - .L_84)
.L_84:
        /*0064*/ 	.word	0x00000008
.L_85:


//--------------------- .nv.info._Z20global_memory_kernelPfi --------------------------
	.section	.nv.info._Z20global_memory_kernelPfi,"",@"SHT_CUDA_INFO"
	.sectionflags	@""
	.align	4


	//----- nvinfo : EIATTR_CUDA_API_VERSION
	.align		4
        /*0000*/ 	.byte	0x04, 0x37
        /*0002*/ 	.short	(.L_87 - .L_86)
.L_86:
        /*0004*/ 	.word	0x00000082


	//----- nvinfo : EIATTR_KPARAM_INFO
	.align		4
.L_87:
        /*0008*/ 	.byte	0x04, 0x17
        /*000a*/ 	.short	(.L_89 - .L_88)
.L_88:
        /*000c*/ 	.word	0x00000000
        /*0010*/ 	.short	0x0001
        /*0012*/ 	.short	0x0008
        /*0014*/ 	.byte	0x00, 0xf0, 0x11, 0x00


	//----- nvinfo : EIATTR_KPARAM_INFO
	.align		4
.L_89:
        /*0018*/ 	.byte	0x04, 0x17
        /*001a*/ 	.short	(.L_91 - .L_90)
.L_90:
        /*001c*/ 	.word	0x00000000
        /*0020*/ 	.short	0x0000
        /*0022*/ 	.short	0x0000
        /*0024*/ 	.byte	0x00, 0xf5, 0x21, 0x00


	//----- nvinfo : EIATTR_SPARSE_MMA_MASK
	.align		4
.L_91:
        /*0028*/ 	.byte	0x03, 0x50
        /*002a*/ 	.short	0x0000


	//----- nvinfo : EIATTR_MAXREG_COUNT
	.align		4
        /*002c*/ 	.byte	0x03, 0x1b
        /*002e*/ 	.short	0x00ff


	//----- nvinfo : EIATTR_MERCURY_ISA_VERSION
	.align		4
        /*0030*/ 	.byte	0x03, 0x5f
        /*0032*/ 	.short	0x0101


	//----- nvinfo : EIATTR_VRC_CTA_INIT_COUNT
	.align		4
        /*0034*/ 	.byte	0x02, 0x4a
	.zero		1
	.zero		1


	//----- nvinfo : EIATTR_EXIT_INSTR_OFFSETS
	.align		4
        /*0038*/ 	.byte	0x04, 0x1c
        /*003a*/ 	.short	(.L_93 - .L_92)


	//   ....[0]....
.L_92:
        /*003c*/ 	.word	0x00000070


	//   ....[1]....
        /*0040*/ 	.word	0x000000e0


	//----- nvinfo : EIATTR_CBANK_PARAM_SIZE
	.align		4
.L_93:
        /*0044*/ 	.byte	0x03, 0x19
        /*0046*/ 	.short	0x000c


	//----- nvinfo : EIATTR_PARAM_CBANK
	.align		4
        /*0048*/ 	.byte	0x04, 0x0a
        /*004a*/ 	.short	(.L_95 - .L_94)
	.align		4
.L_94:
        /*004c*/ 	.word	index@(.nv.constant0._Z20global_memory_kernelPfi)
        /*0050*/ 	.short	0x0380
        /*0052*/ 	.short	0x000c


	//----- nvinfo : EIATTR_SW_WAR
	.align		4
.L_95:
        /*0054*/ 	.byte	0x04, 0x36
        /*0056*/ 	.short	(.L_97 - .L_96)
.L_96:
        /*0058*/ 	.word	0x00000008
.L_97:


//--------------------- .nv.callgraph             --------------------------
	.section	.nv.callgraph,"",@"SHT_CUDA_CALLGRAPH"
	.align	4
	.sectionentsize	8
	.align		4
        /*0000*/ 	.word	0x00000000
	.align		4
        /*0004*/ 	.word	0xffffffff
	.align		4
        /*0008*/ 	.word	0x00000000
	.align		4
        /*000c*/ 	.word	0xfffffffe
	.align		4
        /*0010*/ 	.word	0x00000000
	.align		4
        /*0014*/ 	.word	0xfffffffd
	.align		4
        /*0018*/ 	.word	0x00000000
	.align		4
        /*001c*/ 	.word	0xfffffffc


//--------------------- .nv.constant3             --------------------------
	.section	.nv.constant3,"a",@progbits
	.align	4
.nv.constant3:
	.type		d_constants,@object
	.size		d_constants,(.L_0 - d_constants)
d_constants:
	.zero		1024
.L_0:


//--------------------- .nv.constant4             --------------------------
	.section	.nv.constant4,"a",@progbits
	.align	8
	.align		8
.nv.constant4:
        /*0000*/ 	.dword	__cudart_i2opi_f


//--------------------- .text._Z19local_memory_kernelPfi --------------------------
	.section	.text._Z19local_memory_kernelPfi,"ax",@progbits
	.align	128
        .global         _Z19local_memory_kernelPfi
        .type           _Z19local_memory_kernelPfi,@function
        .size           _Z19local_memory_kernelPfi,(.L_x_22 - _Z19local_memory_kernelPfi)
        .other          _Z19local_memory_kernelPfi,@"STO_CUDA_ENTRY STV_DEFAULT"
_Z19local_memory_kernelPfi:
.text._Z19local_memory_kernelPfi:
[----:B------:R-:W-:Y:S01]  /*0000*/  LDC R1, c[0x0][0x37c] ;  /* 0x0000df00ff017b82 */ /* 0x000fe20000000800 */
[----:B------:R-:W0:Y:S07]  /*0010*/  S2R R0, SR_TID.X ;  /* 0x0000000000007919 */ /* 0x000e2e0000002100 */
[----:B------:R-:W0:Y:S01]  /*0020*/  S2UR UR4, SR_CTAID.X ;  /* 0x00000000000479c3 */ /* 0x000e220000002500 */
[----:B------:R-:W1:Y:S07]  /*0030*/  LDCU UR5, c[0x0][0x388] ;  /* 0x00007100ff0577ac */ /* 0x000e6e0008000800 */
[----:B------:R-:W0:Y:S02]  /*0040*/  LDC R5, c[0x0][0x360] ;  /* 0x0000d800ff057b82 */ /* 0x000e240000000800 */
[----:B0-----:R-:W-:-:S05]  /*0050*/  IMAD R5, R5, UR4, R0 ;  /* 0x0000000405057c24 */ /* 0x001fca000f8e0200 */
[----:B-1----:R-:W-:-:S13]  /*0060*/  ISETP.GE.AND P0, PT, R5, UR5, PT ;  /* 0x0000000505007c0c */ /* 0x002fda000bf06270 */
[----:B------:R-:W-:Y:S05]  /*0070*/  @P0 EXIT ;  /* 0x000000000000094d */ /* 0x000fea0003800000 */
[----:B------:R-:W0:Y:S01]  /*0080*/  LDC.64 R2, c[0x0][0x380] ;  /* 0x0000e000ff027b82 */ /* 0x000e220000000a00 */
[----:B------:R-:W1:Y:S01]  /*0090*/  LDCU.64 UR4, c[0x0][0x358] ;  /* 0x00006b00ff0477ac */ /* 0x000e620008000a00 */
[----:B0-----:R-:W-:-:S05]  /*00a0*/  IMAD.WIDE R2, R5, 0x4, R2 ;  /* 0x0000000405027825 */ /* 0x001fca00078e0202 */
[----:B-1----:R-:W2:Y:S02]  /*00b0*/  LDG.E R0, desc[UR4][R2.64] ;  /* 0x0000000402007981 */ /* 0x002ea4000c1e1900 */
[----:B--2---:R-:W-:-:S04]  /*00c0*/  FFMA R5, RZ, R0, RZ ;  /* 0x00000000ff057223 */ /* 0x004fc800000000ff */
[----:B------:R-:W-:-:S04]  /*00d0*/  FADD R5, R0, R5 ;  /* 0x0000000500057221 */ /* 0x000fc80000000000 */
[----:B------:R-:W-:-:S04]  /*00e0*/  FFMA R5, R0, 2, R5 ;  /* 0x4000000000057823 */ /* 0x000fc80000000005 */
        /* <DEDUP_REMOVED lines=60> */
[----:B------:R-:W-:-:S05]  /*04b0*/  FFMA R5, R0, 63, R5 ;  /* 0x427c000000057823 */ /* 0x000fca0000000005 */
[----:B------:R-:W-:Y:S01]  /*04c0*/  STG.E desc[UR4][R2.64], R5 ;  /* 0x0000000502007986 */ /* 0x000fe2000c101904 */
[----:B------:R-:W-:Y:S05]  /*04d0*/  EXIT ;  /* 0x000000000000794d */ /* 0x000fea0003800000 */
.L_x_0:
[----:B------:R-:W-:-:S00]  /*04e0*/  BRA `(.L_x_0) ;  /* 0xfffffffc00fc7947 */ /* 0x000fc0000383ffff */
[----:B------:R-:W-:-:S00]  /*04f0*/  NOP ;  /* 0x0000000000007918 */ /* 0x000fc00000000000 */
        /* <DEDUP_REMOVED lines=8> */
.L_x_22:


//--------------------- .text._Z21register_heavy_kernelPfi --------------------------
	.section	.text._Z21register_heavy_kernelPfi,"ax",@progbits
	.align	128
        .global         _Z21register_heavy_kernelPfi
        .type           _Z21register_heavy_kernelPfi,@function
        .size           _Z21register_heavy_kernelPfi,(.L_x_21 - _Z21register_heavy_kernelPfi)
        .other          _Z21register_heavy_kernelPfi,@"STO_CUDA_ENTRY STV_DEFAULT"
_Z21register_heavy_kernelPfi:
.text._Z21register_heavy_kernelPfi:
        /* <DEDUP_REMOVED lines=11> */
[----:B-1----:R-:W2:Y:S01]  /*00b0*/  LDG.E R5, desc[UR6][R2.64] ;  /* 0x0000000602057981 */ /* 0x002ea2000c1e1900 */
[----:B------:R-:W-:Y:S01]  /*00c0*/  BSSY.RECONVERGENT B0, `(.L_x_1) ;  /* 0x000006a000007945 */ /* 0x000fe20003800200 */
[C---:B--2---:R-:W-:Y:S01]  /*00d0*/  FMUL R0, R5.reuse, 0.63661974668502807617 ;  /* 0x3f22f98305007820 */ /* 0x044fe20000400000 */
[C---:B------:R-:W-:Y:S01]  /*00e0*/  FSETP.GE.AND P0, PT, |R5|.reuse, 105615, PT ;  /* 0x47ce47800500780b */ /* 0x040fe20003f06200 */
[----:B------:R-:W-:-:S04]  /*00f0*/  FADD R4, R5, R5 ;  /* 0x0000000505047221 */ /* 0x000fc80000000000 */
[----:B------:R-:W0:Y:S02]  /*0100*/  F2I.NTZ R0, R0 ;  /* 0x0000000000007305 */ /* 0x000e240000203100 */
[----:B0-----:R-:W-:-:S05]  /*0110*/  I2FP.F32.S32 R6, R0 ;  /* 0x0000000000067245 */ /* 0x001fca0000201400 */
[----:B------:R-:W-:-:S04]  /*0120*/  FFMA R7, R6, -1.5707962512969970703, R5 ;  /* 0xbfc90fda06077823 */ /* 0x000fc80000000005 */
[----:B------:R-:W-:-:S04]  /*0130*/  FFMA R7, R6, -7.5497894158615963534e-08, R7 ;  /* 0xb3a2216806077823 */ /* 0x000fc80000000007 */
[----:B------:R-:W-:Y:S01]  /*0140*/  FFMA R10, R6, -5.3903029534742383927e-15, R7 ;  /* 0xa7c234c5060a7823 */ /* 0x000fe20000000007 */
[----:B------:R-:W-:Y:S06]  /*0150*/  @!P0 BRA `(.L_x_2) ;  /* 0x0000000400808947 */ /* 0x000fec0003800000 */
[----:B------:R-:W-:-:S13]  /*0160*/  FSETP.NEU.AND P0, PT, |R5|, +INF , PT ;  /* 0x7f8000000500780b */ /* 0x000fda0003f0d200 */
[----:B------:R-:W-:Y:S01]  /*0170*/  @!P0 FMUL R10, RZ, R5 ;  /* 0x00000005ff0a8220 */ /* 0x000fe20000400000 */
[----:B------:R-:W-:Y:S01]  /*0180*/  @!P0 IMAD.MOV.U32 R0, RZ, RZ, RZ ;  /* 0x000000ffff008224 */ /* 0x000fe200078e00ff */
[----:B------:R-:W-:Y:S06]  /*0190*/  @!P0 BRA `(.L_x_2) ;  /* 0x0000000400708947 */ /* 0x000fec0003800000 */
[----:B------:R-:W-:Y:S02]  /*01a0*/  IMAD.SHL.U32 R6, R5, 0x100, RZ ;  /* 0x0000010005067824 */ /* 0x000fe400078e00ff */
[----:B------:R-:W-:Y:S02]  /*01b0*/  HFMA2 R0, -RZ, RZ, 0, 0 ;  /* 0x00000000ff007431 */ /* 0x000fe400000001ff */
[----:B------:R-:W-:Y:S01]  /*01c0*/  IMAD.MOV.U32 R12, RZ, RZ, RZ ;  /* 0x000000ffff0c7224 */ /* 0x000fe200078e00ff */
[----:B------:R-:W0:Y:S01]  /*01d0*/  LDCU.64 UR8, c[0x4][URZ] ;  /* 0x01000000ff0877ac */ /* 0x000e220008000a00 */
[----:B------:R-:W-:Y:S01]  /*01e0*/  LOP3.LUT R7, R6, 0x80000000, RZ, 0xfc, !PT ;  /* 0x8000000006077812 */ /* 0x000fe200078efcff */
[----:B------:R-:W-:Y:S01]  /*01f0*/  UMOV UR5, URZ ;  /* 0x000000ff00057c82 */ /* 0x000fe20008000000 */
[----:B------:R-:W-:-:S05]  /*0200*/  UMOV UR4, URZ ;  /* 0x000000ff00047c82 */ /* 0x000fca0008000000 */
.L_x_3:
[----:B0-----:R-:W-:Y:S01]  /*0210*/  IMAD.U32 R10, RZ, RZ, UR8 ;  /* 0x00000008ff0a7e24 */ /* 0x001fe2000f8e00ff */
[----:B------:R-:W-:-:S05]  /*0220*/  MOV R11, UR9 ;  /* 0x00000009000b7c02 */ /* 0x000fca0008000f00 */
[----:B------:R-:W2:Y:S01]  /*0230*/  LDG.E.CONSTANT R8, desc[UR6][R10.64] ;  /* 0x000000060a087981 */ /* 0x000ea2000c1e9900 */
[----:B------:R-:W-:Y:S01]  /*0240*/  UIADD3 UR4, UPT, UPT, UR4, 0x1, URZ ;  /* 0x0000000104047890 */ /* 0x000fe2000fffe0ff */
[C---:B------:R-:W-:Y:S01]  /*0250*/  ISETP.EQ.AND P0, PT, R12.reuse, RZ, PT ;  /* 0x000000ff0c00720c */ /* 0x040fe20003f02270 */
[----:B------:R-:W-:Y:S01]  /*0260*/  UIADD3 UR8, UP1, UPT, UR8, 0x4, URZ ;  /* 0x0000000408087890 */ /* 0x000fe2000ff3e0ff */
[C---:B------:R-:W-:Y:S01]  /*0270*/  ISETP.EQ.AND P1, PT, R12.reuse, 0x4, PT ;  /* 0x000000040c00780c */ /* 0x040fe20003f22270 */
[----:B------:R-:W-:Y:S01]  /*0280*/  UISETP.NE.AND UP0, UPT, UR4, 0x6, UPT ;  /* 0x000000060400788c */ /* 0x000fe2000bf05270 */
[C---:B------:R-:W-:Y:S01]  /*0290*/  ISETP.EQ.AND P2, PT, R12.reuse, 0x8, PT ;  /* 0x000000080c00780c */ /* 0x040fe20003f42270 */
[----:B------:R-:W-:Y:S01]  /*02a0*/  UIADD3.X UR9, UPT, UPT, URZ, UR9, URZ, UP1, !UPT ;  /* 0x00000009ff097290 */ /* 0x000fe20008ffe4ff */
[C---:B------:R-:W-:Y:S02]  /*02b0*/  ISETP.EQ.AND P3, PT, R12.reuse, 0xc, PT ;  /* 0x0000000c0c00780c */ /* 0x040fe40003f62270 */
[----:B------:R-:W-:-:S02]  /*02c0*/  ISETP.EQ.AND P4, PT, R12, 0x10, PT ;  /* 0x000000100c00780c */ /* 0x000fc40003f82270 */
[C---:B------:R-:W-:Y:S01]  /*02d0*/  ISETP.EQ.AND P5, PT, R12.reuse, 0x14, PT ;  /* 0x000000140c00780c */ /* 0x040fe20003fa2270 */
[----:B------:R-:W-:Y:S02]  /*02e0*/  VIADD R12, R12, 0x4 ;  /* 0x000000040c0c7836 */ /* 0x000fe40000000000 */
[----:B--2---:R-:W-:-:S03]  /*02f0*/  IMAD.WIDE.U32 R8, R8, R7, RZ ;  /* 0x0000000708087225 */ /* 0x004fc600078e00ff */
[----:B------:R-:W-:-:S04]  /*0300*/  IADD3 R8, P6, PT, R8, R0, RZ ;  /* 0x0000000008087210 */ /* 0x000fc80007fde0ff */
[----:B------:R-:W-:Y:S01]  /*0310*/  IADD3.X R0, PT, PT, R9, UR5, RZ, P6, !PT ;  /* 0x0000000509007c10 */ /* 0x000fe2000b7fe4ff */
[--C-:B------:R-:W-:Y:S01]  /*0320*/  @P0 IMAD.MOV.U32 R6, RZ, RZ, R8.reuse ;  /* 0x000000ffff060224 */ /* 0x100fe200078e0008 */
[-C--:B------:R-:W-:Y:S01]  /*0330*/  @P2 MOV R16, R8.reuse ;  /* 0x0000000800102202 */ /* 0x080fe20000000f00 */
[--C-:B------:R-:W-:Y:S01]  /*0340*/  @P1 IMAD.MOV.U32 R15, RZ, RZ, R8.reuse ;  /* 0x000000ffff0f1224 */ /* 0x100fe200078e0008 */
[----:B------:R-:W-:Y:S01]  /*0350*/  @P5 MOV R14, R8 ;  /* 0x00000008000e5202 */ /* 0x000fe20000000f00 */
[--C-:B------:R-:W-:Y:S02]  /*0360*/  @P3 IMAD.MOV.U32 R17, RZ, RZ, R8.reuse ;  /* 0x000000ffff113224 */ /* 0x100fe400078e0008 */
[----:B------:R-:W-:Y:S01]  /*0370*/  @P4 IMAD.MOV.U32 R18, RZ, RZ, R8 ;  /* 0x000000ffff124224 */ /* 0x000fe200078e0008 */
[----:B------:R-:W-:Y:S06]  /*0380*/  BRA.U UP0, `(.L_x_3) ;  /* 0xfffffffd00a07547 */ /* 0x000fec000b83ffff */
[----:B------:R-:W-:Y:S01]  /*0390*/  SHF.R.U32.HI R7, RZ, 0x17, R5 ;  /* 0x00000017ff077819 */ /* 0x000fe20000011605 */
[----:B------:R-:W-:Y:S03]  /*03a0*/  BSSY.RECONVERGENT B1, `(.L_x_4) ;  /* 0x0000029000017945 */ /* 0x000fe60003800200 */
[C---:B------:R-:W-:Y:S02]  /*03b0*/  LOP3.LUT R8, R7.reuse, 0xe0, RZ, 0xc0, !PT ;  /* 0x000000e007087812 */ /* 0x040fe400078ec0ff */
[----:B------:R-:W-:-:S03]  /*03c0*/  LOP3.LUT P6, RZ, R7, 0x1f, RZ, 0xc0, !PT ;  /* 0x0000001f07ff7812 */ /* 0x000fc600078cc0ff */
[----:B------:R-:W-:-:S05]  /*03d0*/  VIADD R8, R8, 0xffffff80 ;  /* 0xffffff8008087836 */ /* 0x000fca0000000000 */
[----:B------:R-:W-:-:S04]  /*03e0*/  SHF.R.U32.HI R8, RZ, 0x5, R8 ;  /* 0x00000005ff087819 */ /* 0x000fc80000011608 */
[----:B------:R-:W-:-:S04]  /*03f0*/  LEA R10, -R8, RZ, 0x2 ;  /* 0x000000ff080a7211 */ /* 0x000fc800078e11ff */
[C---:B------:R-:W-:Y:S02]  /*0400*/  ISETP.EQ.AND P3, PT, R10.reuse, -0x18, PT ;  /* 0xffffffe80a00780c */ /* 0x040fe40003f62270 */
[C---:B------:R-:W-:Y:S02]  /*0410*/  ISETP.EQ.AND P4, PT, R10.reuse, -0x14, PT ;  /* 0xffffffec0a00780c */ /* 0x040fe40003f82270 */
[C---:B------:R-:W-:Y:S02]  /*0420*/  ISETP.EQ.AND P2, PT, R10.reuse, -0x10, PT ;  /* 0xfffffff00a00780c */ /* 0x040fe40003f42270 */
[C---:B------:R-:W-:Y:S02]  /*0430*/  ISETP.EQ.AND P1, PT, R10.reuse, -0xc, PT ;  /* 0xfffffff40a00780c */ /* 0x040fe40003f22270 */
[C---:B------:R-:W-:Y:S02]  /*0440*/  ISETP.EQ.AND P0, PT, R10.reuse, -0x8, PT ;  /* 0xfffffff80a00780c */ /* 0x040fe40003f02270 */
[----:B------:R-:W-:-:S03]  /*0450*/  ISETP.EQ.AND P5, PT, R10, RZ, PT ;  /* 0x000000ff0a00720c */ /* 0x000fc60003fa2270 */
[--C-:B------:R-:W-:Y:S01]  /*0460*/  @P3 IMAD.MOV.U32 R8, RZ, RZ, R6.reuse ;  /* 0x000000ffff083224 */ /* 0x100fe200078e0006 */
[C---:B------:R-:W-:Y:S01]  /*0470*/  ISETP.EQ.AND P3, PT, R10.reuse, -0x4, PT ;  /* 0xfffffffc0a00780c */ /* 0x040fe20003f62270 */
[----:B------:R-:W-:Y:S01]  /*0480*/  @P4 IMAD.MOV.U32 R9, RZ, RZ, R6 ;  /* 0x000000ffff094224 */ /* 0x000fe200078e0006 */
[----:B------:R-:W-:Y:S01]  /*0490*/  @P4 MOV R8, R15 ;  /* 0x0000000f00084202 */ /* 0x000fe20000000f00 */
[----:B------:R-:W-:Y:S01]  /*04a0*/  @P2 IMAD.MOV.U32 R8, RZ, RZ, R16 ;  /* 0x000000ffff082224 */ /* 0x000fe200078e0010 */
[----:B------:R-:W-:Y:S01]  /*04b0*/  ISETP.EQ.AND P4, PT, R10, 0x4, PT ;  /* 0x000000040a00780c */ /* 0x000fe20003f82270 */
[----:B------:R-:W-:Y:S02]  /*04c0*/  @P1 IMAD.MOV.U32 R8, RZ, RZ, R17 ;  /* 0x000000ffff081224 */ /* 0x000fe400078e0011 */
[----:B------:R-:W-:Y:S01]  /*04d0*/  @P0 MOV R8, R18 ;  /* 0x0000001200080202 */ /* 0x000fe20000000f00 */
[----:B------:R-:W-:Y:S01]  /*04e0*/  @P2 IMAD.MOV.U32 R9, RZ, RZ, R15 ;  /* 0x000000ffff092224 */ /* 0x000fe200078e000f */
[----:B------:R-:W-:Y:S01]  /*04f0*/  @P1 MOV R9, R16 ;  /* 0x0000001000091202 */ /* 0x000fe20000000f00 */
[----:B------:R-:W-:-:S03]  /*0500*/  @P0 IMAD.MOV.U32 R9, RZ, RZ, R17 ;  /* 0x000000ffff090224 */ /* 0x000fc600078e0011 */
[----:B------:R-:W-:Y:S02]  /*0510*/  @P3 IMAD.MOV.U32 R8, RZ, RZ, R14 ;  /* 0x000000ffff083224 */ /* 0x000fe400078e000e */
[----:B------:R-:W-:Y:S02]  /*0520*/  @P5 IMAD.MOV.U32 R8, RZ, RZ, R0 ;  /* 0x000000ffff085224 */ /* 0x000fe400078e0000 */
[----:B------:R-:W-:Y:S01]  /*0530*/  @P3 IMAD.MOV.U32 R9, RZ, RZ, R18 ;  /* 0x000000ffff093224 */ /* 0x000fe200078e0012 */
[----:B------:R-:W-:Y:S01]  /*0540*/  @P5 MOV R9, R14 ;  /* 0x0000000e00095202 */ /* 0x000fe20000000f00 */
[----:B------:R-:W-:Y:S01]  /*0550*/  @P4 IMAD.MOV.U32 R9, RZ, RZ, R0 ;  /* 0x000000ffff094224 */ /* 0x000fe200078e0000 */
[----:B------:R-:W-:Y:S01]  /*0560*/  MOV R12, R8 ;  /* 0x00000008000c7202 */ /* 0x000fe20000000f00 */
[----:B------:R-:W-:Y:S06]  /*0570*/  @!P6 BRA `(.L_x_5) ;  /* 0x00000000002ce947 */ /* 0x000fec0003800000 */
[----:B------:R-:W-:Y:S01]  /*0580*/  @P2 IMAD.MOV.U32 R8, RZ, RZ, R6 ;  /* 0x000000ffff082224 */ /* 0x000fe200078e0006 */
[----:B------:R-:W-:Y:S01]  /*0590*/  LOP3.LUT R7, R7, 0x1f, RZ, 0xc0, !PT ;  /* 0x0000001f07077812 */ /* 0x000fe200078ec0ff */
[----:B------:R-:W-:Y:S01]  /*05a0*/  @P1 IMAD.MOV.U32 R8, RZ, RZ, R15 ;  /* 0x000000ffff081224 */ /* 0x000fe200078e000f */
[----:B------:R-:W-:Y:S01]  /*05b0*/  @P0 MOV R8, R16 ;  /* 0x0000001000080202 */ /* 0x000fe20000000f00 */
[----:B------:R-:W-:Y:S01]  /*05c0*/  @P3 IMAD.MOV.U32 R8, RZ, RZ, R17 ;  /* 0x000000ffff083224 */ /* 0x000fe200078e0011 */
[----:B------:R-:W-:Y:S01]  /*05d0*/  ISETP.EQ.AND P0, PT, R10, 0x8, PT ;  /* 0x000000080a00780c */ /* 0x000fe20003f02270 */
[----:B------:R-:W-:Y:S01]  /*05e0*/  @P5 IMAD.MOV.U32 R8, RZ, RZ, R18 ;  /* 0x000000ffff085224 */ /* 0x000fe200078e0012 */
[----:B------:R-:W-:Y:S02]  /*05f0*/  @P4 MOV R8, R14 ;  /* 0x0000000e00084202 */ /* 0x000fe40000000f00 */
[----:B------:R-:W-:-:S09]  /*0600*/  SHF.L.W.U32.HI R12, R9, R7, R12 ;  /* 0x00000007090c7219 */ /* 0x000fd20000010e0c */
[----:B------:R-:W-:-:S05]  /*0610*/  @P0 IMAD.MOV.U32 R8, RZ, RZ, R0 ;  /* 0x000000ffff080224 */ /* 0x000fca00078e0000 */
[----:B------:R-:W-:-:S07]  /*0620*/  SHF.L.W.U32.HI R9, R8, R7, R9 ;  /* 0x0000000708097219 */ /* 0x000fce0000010e09 */
.L_x_5:
[----:B------:R-:W-:Y:S05]  /*0630*/  BSYNC.RECONVERGENT B1 ;  /* 0x0000000000017941 */ /* 0x000fea0003800200 */
.L_x_4:
[C---:B------:R-:W-:Y:S01]  /*0640*/  SHF.L.W.U32.HI R7, R9.reuse, 0x2, R12 ;  /* 0x0000000209077819 */ /* 0x040fe20000010e0c */
[----:B------:R-:W-:Y:S01]  /*0650*/  IMAD.SHL.U32 R9, R9, 0x4, RZ ;  /* 0x0000000409097824 */ /* 0x000fe200078e00ff */
[----:B------:R-:W-:Y:S01]  /*0660*/  UMOV UR4, 0x54442d19 ;  /* 0x54442d1900047882 */ /* 0x000fe20000000000 */
[----:B------:R-:W-:Y:S01]  /*0670*/  UMOV UR5, 0x3bf921fb ;  /* 0x3bf921fb00057882 */ /* 0x000fe20000000000 */
[----:B------:R-:W-:Y:S02]  /*0680*/  SHF.R.S32.HI R0, RZ, 0x1f, R7 ;  /* 0x0000001fff007819 */ /* 0x000fe40000011407 */
[----:B------:R-:W-:Y:S02]  /*0690*/  ISETP.GE.AND P0, PT, R5, RZ, PT ;  /* 0x000000ff0500720c */ /* 0x000fe40003f06270 */
[C---:B------:R-:W-:Y:S02]  /*06a0*/  LOP3.LUT R10, R0.reuse, R9, RZ, 0x3c, !PT ;  /* 0x00000009000a7212 */ /* 0x040fe400078e3cff */
[----:B------:R-:W-:-:S02]  /*06b0*/  LOP3.LUT R11, R0, R7, RZ, 0x3c, !PT ;  /* 0x00000007000b7212 */ /* 0x000fc400078e3cff */
[----:B------:R-:W-:Y:S02]  /*06c0*/  SHF.R.U32.HI R0, RZ, 0x1e, R12 ;  /* 0x0000001eff007819 */ /* 0x000fe4000001160c */
[----:B------:R-:W0:Y:S01]  /*06d0*/  I2F.F64.S64 R8, R10 ;  /* 0x0000000a00087312 */ /* 0x000e220000301c00 */
[C---:B------:R-:W-:Y:S02]  /*06e0*/  LOP3.LUT R12, R7.reuse, R5, RZ, 0x3c, !PT ;  /* 0x00000005070c7212 */ /* 0x040fe400078e3cff */
[----:B------:R-:W-:Y:S02]  /*06f0*/  LEA.HI R0, R7, R0, RZ, 0x1 ;  /* 0x0000000007007211 */ /* 0x000fe400078f08ff */
[----:B------:R-:W-:Y:S02]  /*0700*/  ISETP.GE.AND P1, PT, R12, RZ, PT ;  /* 0x000000ff0c00720c */ /* 0x000fe40003f26270 */
[----:B------:R-:W-:-:S05]  /*0710*/  IADD3 R7, PT, PT, -R0, RZ, RZ ;  /* 0x000000ff00077210 */ /* 0x000fca0007ffe1ff */
[----:B------:R-:W-:Y:S01]  /*0720*/  @!P0 IMAD.MOV.U32 R0, RZ, RZ, R7 ;  /* 0x000000ffff008224 */ /* 0x000fe200078e0007 */
[----:B0-----:R-:W-:-:S10]  /*0730*/  DMUL R8, R8, UR4 ;  /* 0x0000000408087c28 */ /* 0x001fd40008000000 */
[----:B------:R-:W0:Y:S02]  /*0740*/  F2F.F32.F64 R8, R8 ;  /* 0x0000000800087310 */ /* 0x000e240000301000 */
[----:B0-----:R-:W-:-:S07]  /*0750*/  FSEL R10, -R8, R8, !P1 ;  /* 0x00000008080a7208 */ /* 0x001fce0004800100 */
.L_x_2:
[----:B------:R-:W-:Y:S05]  /*0760*/  BSYNC.RECONVERGENT B0 ;  /* 0x0000000000007941 */ /* 0x000fea0003800200 */
.L_x_1:
[----:B------:R-:W-:Y:S01]  /*0770*/  FMUL R9, R4, 0.63661974668502807617 ;  /* 0x3f22f98304097820 */ /* 0x000fe20000400000 */
[----:B------:R-:W-:Y:S02]  /*0780*/  IMAD.MOV.U32 R7, RZ, RZ, 0x37cbac00 ;  /* 0x37cbac00ff077424 */ /* 0x000fe400078e00ff */
[----:B------:R-:W-:Y:S01]  /*0790*/  FMUL R8, R10, R10 ;  /* 0x0000000a0a087220 */ /* 0x000fe20000400000 */
[----:B------:R-:W-:Y:S01]  /*07a0*/  LOP3.LUT R12, R0, 0x1, RZ, 0xc0, !PT ;  /* 0x00000001000c7812 */ /* 0x000fe200078ec0ff */
[----:B------:R-:W-:Y:S01]  /*07b0*/  BSSY.RECONVERGENT B0, `(.L_x_6) ;  /* 0x0000074000007945 */ /* 0x000fe20003800200 */
[----:B------:R-:W-:Y:S01]  /*07c0*/  MOV R13, 0x3d2aaabb ;  /* 0x3d2aaabb000d7802 */ /* 0x000fe20000000f00 */
[----:B------:R-:W0:Y:S01]  /*07d0*/  F2I.NTZ R9, R9 ;  /* 0x0000000900097305 */ /* 0x000e220000203100 */
[----:B------:R-:W-:Y:S01]  /*07e0*/  FFMA R11, R8, R7, -0.0013887860113754868507 ;  /* 0xbab607ed080b7423 */ /* 0x000fe20000000007 */
[----:B------:R-:W-:Y:S01]  /*07f0*/  ISETP.NE.U32.AND P0, PT, R12, 0x1, PT ;  /* 0x000000010c00780c */ /* 0x000fe20003f05070 */
[----:B------:R-:W-:Y:S01]  /*0800*/  IMAD.MOV.U32 R12, RZ, RZ, 0x3effffff ;  /* 0x3effffffff0c7424 */ /* 0x000fe200078e00ff */
[----:B------:R-:W-:-:S02]  /*0810*/  LOP3.LUT P1, RZ, R0, 0x2, RZ, 0xc0, !PT ;  /* 0x0000000200ff7812 */ /* 0x000fc4000782c0ff */
[----:B------:R-:W-:Y:S02]  /*0820*/  FSEL R11, R11, -0.00019574658654164522886, !P0 ;  /* 0xb94d41530b0b7808 */ /* 0x000fe40004000000 */
[----:B------:R-:W-:Y:S02]  /*0830*/  FSEL R13, R13, 0.0083327032625675201416, !P0 ;  /* 0x3c0885e40d0d7808 */ /* 0x000fe40004000000 */
[----:B------:R-:W-:-:S03]  /*0840*/  FSEL R0, R10, 1, P0 ;  /* 0x3f8000000a007808 */ /* 0x000fc60000000000 */
[----:B------:R-:W-:Y:S01]  /*0850*/  FFMA R11, R8, R11, R13 ;  /* 0x0000000b080b7223 */ /* 0x000fe2000000000d */
[----:B------:R-:W-:Y:S02]  /*0860*/  FSEL R13, -R12, -0.16666662693023681641, !P0 ;  /* 0xbe2aaaa80c0d7808 */ /* 0x000fe40004000100 */
[----:B------:R-:W-:Y:S02]  /*0870*/  FSETP.GE.AND P0, PT, |R4|, 105615, PT ;  /* 0x47ce47800400780b */ /* 0x000fe40003f06200 */
[----:B0-----:R-:W-:Y:S01]  /*0880*/  I2FP.F32.S32 R19, R9 ;  /* 0x0000000900137245 */ /* 0x001fe20000201400 */
[C---:B------:R-:W-:Y:S01]  /*0890*/  FFMA R13, R8.reuse, R11, R13 ;  /* 0x0000000b080d7223 */ /* 0x040fe2000000000d */
[----:B------:R-:W-:-:S03]  /*08a0*/  FFMA R11, R8, R0, RZ ;  /* 0x00000000080b7223 */ /* 0x000fc600000000ff */
[----:B------:R-:W-:Y:S01]  /*08b0*/  FFMA R10, R19, -1.5707962512969970703, R4 ;  /* 0xbfc90fda130a7823 */ /* 0x000fe20000000004 */
[----:B------:R-:W-:-:S03]  /*08c0*/  FFMA R8, R11, R13, R0 ;  /* 0x0000000d0b087223 */ /* 0x000fc60000000000 */
[----:B------:R-:W-:Y:S01]  /*08d0*/  FFMA R10, R19, -7.5497894158615963534e-08, R10 ;  /* 0xb3a22168130a7823 */ /* 0x000fe2000000000a */
[----:B------:R-:W-:-:S03]  /*08e0*/  @P1 FADD R8, RZ, -R8 ;  /* 0x80000008ff081221 */ /* 0x000fc60000000000 */
[----:B------:R-:W-:Y:S01]  /*08f0*/  FFMA R0, R19, -5.3903029534742383927e-15, R10 ;  /* 0xa7c234c513007823 */ /* 0x000fe2000000000a */
[----:B------:R-:W-:Y:S06]  /*0900*/  @!P0 BRA `(.L_x_7) ;  /* 0x0000000400788947 */ /* 0x000fec0003800000 */
[----:B------:R-:W-:-:S13]  /*0910*/  FSETP.NEU.AND P0, PT, |R4|, +INF , PT ;  /* 0x7f8000000400780b */ /* 0x000fda0003f0d200 */
[----:B------:R-:W-:Y:S01]  /*0920*/  @!P0 FMUL R0, RZ, R4 ;  /* 0x00000004ff008220 */ /* 0x000fe20000400000 */
[----:B------:R-:W-:Y:S01]  /*0930*/  @!P0 IMAD.MOV.U32 R9, RZ, RZ, RZ ;  /* 0x000000ffff098224 */ /* 0x000fe200078e00ff */
[----:B------:R-:W-:Y:S06]  /*0940*/  @!P0 BRA `(.L_x_7) ;  /* 0x0000000400688947 */ /* 0x000fec0003800000 */
[----:B------:R-:W-:Y:S01]  /*0950*/  SHF.L.U32 R9, R4, 0x8, RZ ;  /* 0x0000000804097819 */ /* 0x000fe200000006ff */
[----:B------:R-:W-:Y:S01]  /*0960*/  IMAD.MOV.U32 R0, RZ, RZ, RZ ;  /* 0x000000ffff007224 */ /* 0x000fe200078e00ff */
[----:B------:R-:W0:Y:S01]  /*0970*/  LDCU.64 UR8, c[0x4][URZ] ;  /* 0x01000000ff0877ac */ /* 0x000e220008000a00 */
[----:B------:R-:W-:Y:S01]  /*0980*/  IMAD.MOV.U32 R19, RZ, RZ, RZ ;  /* 0x000000ffff137224 */ /* 0x000fe200078e00ff */
[----:B------:R-:W-:Y:S01]  /*0990*/  LOP3.LUT R9, R9, 0x80000000, RZ, 0xfc, !PT ;  /* 0x8000000009097812 */ /* 0x000fe200078efcff */
[----:B------:R-:W-:Y:S01]  /*09a0*/  UMOV UR5, URZ ;  /* 0x000000ff00057c82 */ /* 0x000fe20008000000 */
[----:B------:R-:W-:-:S05]  /*09b0*/  UMOV UR4, URZ ;  /* 0x000000ff00047c82 */ /* 0x000fca0008000000 */
.L_x_8:
[----:B0-----:R-:W-:Y:S01]  /*09c0*/  MOV R12, UR8 ;  /* 0x00000008000c7c02 */ /* 0x001fe20008000f00 */
[----:B------:R-:W-:-:S05]  /*09d0*/  IMAD.U32 R13, RZ, RZ, UR9 ;  /* 0x00000009ff0d7e24 */ /* 0x000fca000f8e00ff */
        /* <DEDUP_REMOVED lines=25> */
[----:B------:R-:W-:Y:S02]  /*0b70*/  LOP3.LUT P6, RZ, R10, 0x1f, RZ, 0xc0, !PT ;  /* 0x0000001f0aff7812 */ /* 0x000fe400078cc0ff */
[----:B------:R-:W-:-:S04]  /*0b80*/  IADD3 R9, PT, PT, R9, -0x80, RZ ;  /* 0xffffff8009097810 */ /* 0x000fc80007ffe0ff */
[----:B------:R-:W-:-:S05]  /*0b90*/  SHF.R.U32.HI R9, RZ, 0x5, R9 ;  /* 0x00000005ff097819 */ /* 0x000fca0000011609 */
[----:B------:R-:W-:-:S05]  /*0ba0*/  IMAD.U32 R12, R9, -0x4, RZ ;  /* 0xfffffffc090c7824 */ /* 0x000fca00078e00ff */
[C---:B------:R-:W-:Y:S02]  /*0bb0*/  ISETP.EQ.AND P3, PT, R12.reuse, -0x18, PT ;  /* 0xffffffe80c00780c */ /* 0x040fe40003f62270 */
[C---:B------:R-:W-:Y:S02]  /*0bc0*/  ISETP.EQ.AND P4, PT, R12.reuse, -0x14, PT ;  /* 0xffffffec0c00780c */ /* 0x040fe40003f82270 */
[C---:B------:R-:W-:Y:S02]  /*0bd0*/  ISETP.EQ.AND P2, PT, R12.reuse, -0x10, PT ;  /* 0xfffffff00c00780c */ /* 0x040fe40003f42270 */
[C---:B------:R-:W-:Y:S02]  /*0be0*/  ISETP.EQ.AND P1, PT, R12.reuse, -0xc, PT ;  /* 0xfffffff40c00780c */ /* 0x040fe40003f22270 */
[C---:B------:R-:W-:Y:S02]  /*0bf0*/  ISETP.EQ.AND P0, PT, R12.reuse, -0x8, PT ;  /* 0xfffffff80c00780c */ /* 0x040fe40003f02270 */
[----:B------:R-:W-:-:S03]  /*0c00*/  ISETP.EQ.AND P5, PT, R12, RZ, PT ;  /* 0x000000ff0c00720c */ /* 0x000fc60003fa2270 */
[----:B------:R-:W-:Y:S01]  /*0c10*/  @P3 IMAD.MOV.U32 R9, RZ, RZ, R6 ;  /* 0x000000ffff093224 */ /* 0x000fe200078e0006 */
[C---:B------:R-:W-:Y:S01]  /*0c20*/  ISETP.EQ.AND P3, PT, R12.reuse, -0x4, PT ;  /* 0xfffffffc0c00780c */ /* 0x040fe20003f62270 */
[--C-:B------:R-:W-:Y:S01]  /*0c30*/  @P4 IMAD.MOV.U32 R9, RZ, RZ, R15.reuse ;  /* 0x000000ffff094224 */ /* 0x100fe200078e000f */
[----:B------:R-:W-:Y:S01]  /*0c40*/  @P4 MOV R11, R6 ;  /* 0x00000006000b4202 */ /* 0x000fe20000000f00 */
[----:B------:R-:W-:Y:S01]  /*0c50*/  @P2 IMAD.MOV.U32 R11, RZ, RZ, R15 ;  /* 0x000000ffff0b2224 */ /* 0x000fe200078e000f */
[----:B------:R-:W-:Y:S01]  /*0c60*/  ISETP.EQ.AND P4, PT, R12, 0x4, PT ;  /* 0x000000040c00780c */ /* 0x000fe20003f82270 */
[----:B------:R-:W-:Y:S01]  /*0c70*/  @P1 IMAD.MOV.U32 R11, RZ, RZ, R16 ;  /* 0x000000ffff0b1224 */ /* 0x000fe200078e0010 */
[----:B------:R-:W-:Y:S01]  /*0c80*/  @P2 MOV R9, R16 ;  /* 0x0000001000092202 */ /* 0x000fe20000000f00 */
[----:B------:R-:W-:Y:S01]  /*0c90*/  @P1 IMAD.MOV.U32 R9, RZ, RZ, R17 ;  /* 0x000000ffff091224 */ /* 0x000fe200078e0011 */
[----:B------:R-:W-:Y:S01]  /*0ca0*/  @P0 MOV R11, R17 ;  /* 0x00000011000b0202 */ /* 0x000fe20000000f00 */
[----:B------:R-:W-:-:S04]  /*0cb0*/  @P0 IMAD.MOV.U32 R9, RZ, RZ, R18 ;  /* 0x000000ffff090224 */ /* 0x000fc800078e0012 */
[----:B------:R-:W-:Y:S01]  /*0cc0*/  @P3 IMAD.MOV.U32 R11, RZ, RZ, R18 ;  /* 0x000000ffff0b3224 */ /* 0x000fe200078e0012 */
[----:B------:R-:W-:Y:S01]  /*0cd0*/  @P3 MOV R9, R14 ;  /* 0x0000000e00093202 */ /* 0x000fe20000000f00 */
[----:B------:R-:W-:Y:S02]  /*0ce0*/  @P5 IMAD.MOV.U32 R11, RZ, RZ, R14 ;  /* 0x000000ffff0b5224 */ /* 0x000fe400078e000e */
[----:B------:R-:W-:Y:S01]  /*0cf0*/  @P5 IMAD.MOV.U32 R9, RZ, RZ, R0 ;  /* 0x000000ffff095224 */ /* 0x000fe200078e0000 */
[----:B------:R-:W-:Y:S01]  /*0d00*/  @P4 MOV R11, R0 ;  /* 0x00000000000b4202 */ /* 0x000fe20000000f00 */
[----:B------:R-:W-:Y:S06]  /*0d10*/  @!P6 BRA `(.L_x_10) ;  /* 0x000000000028e947 */ /* 0x000fec0003800000 */
[----:B------:R-:W-:Y:S01]  /*0d20*/  @P1 IMAD.MOV.U32 R6, RZ, RZ, R15 ;  /* 0x000000ffff061224 */ /* 0x000fe200078e000f */
[----:B------:R-:W-:Y:S01]  /*0d30*/  LOP3.LUT R10, R10, 0x1f, RZ, 0xc0, !PT ;  /* 0x0000001f0a0a7812 */ /* 0x000fe200078ec0ff */
[----:B------:R-:W-:Y:S01]  /*0d40*/  @P0 IMAD.MOV.U32 R6, RZ, RZ, R16 ;  /* 0x000000ffff060224 */ /* 0x000fe200078e0010 */
[----:B------:R-:W-:Y:S02]  /*0d50*/  ISETP.EQ.AND P0, PT, R12, 0x8, PT ;  /* 0x000000080c00780c */ /* 0x000fe40003f02270 */
[----:B------:R-:W-:Y:S01]  /*0d60*/  @P3 MOV R6, R17 ;  /* 0x0000001100063202 */ /* 0x000fe20000000f00 */
[----:B------:R-:W-:Y:S01]  /*0d70*/  @P5 IMAD.MOV.U32 R6, RZ, RZ, R18 ;  /* 0x000000ffff065224 */ /* 0x000fe200078e0012 */
[----:B------:R-:W-:Y:S01]  /*0d80*/  SHF.L.W.U32.HI R9, R11, R10, R9 ;  /* 0x0000000a0b097219 */ /* 0x000fe20000010e09 */
[----:B------:R-:W-:-:S08]  /*0d90*/  @P4 IMAD.MOV.U32 R6, RZ, RZ, R14 ;  /* 0x000000ffff064224 */ /* 0x000fd000078e000e */
[----:B------:R-:W-:-:S04]  /*0da0*/  @P0 MOV R6, R0 ;  /* 0x0000000000060202 */ /* 0x000fc80000000f00 */
[----:B------:R-:W-:-:S07]  /*0db0*/  SHF.L.W.U32.HI R11, R6, R10, R11 ;  /* 0x0000000a060b7219 */ /* 0x000fce0000010e0b */
.L_x_10:
[----:B------:R-:W-:Y:S05]  /*0dc0*/  BSYNC.RECONVERGENT B1 ;  /* 0x0000000000017941 */ /* 0x000fea0003800200 */
.L_x_9:
[C-C-:B------:R-:W-:Y:S01]  /*0dd0*/  SHF.L.W.U32.HI R0, R11.reuse, 0x2, R9.reuse ;  /* 0x000000020b007819 */ /* 0x140fe20000010e09 */
[----:B------:R-:W-:Y:S01]  /*0de0*/  IMAD.SHL.U32 R11, R11, 0x4, RZ ;  /* 0x000000040b0b7824 */ /* 0x000fe200078e00ff */
[----:B------:R-:W-:Y:S01]  /*0df0*/  UMOV UR4, 0x54442d19 ;  /* 0x54442d1900047882 */ /* 0x000fe20000000000 */
[----:B------:R-:W-:Y:S01]  /*0e00*/  UMOV UR5, 0x3bf921fb ;  /* 0x3bf921fb00057882 */ /* 0x000fe20000000000 */
[----:B------:R-:W-:Y:S02]  /*0e10*/  SHF.R.S32.HI R6, RZ, 0x1f, R0 ;  /* 0x0000001fff067819 */ /* 0x000fe40000011400 */
[----:B------:R-:W-:Y:S02]  /*0e20*/  SHF.R.U32.HI R9, RZ, 0x1e, R9 ;  /* 0x0000001eff097819 */ /* 0x000fe40000011609 */
[C---:B------:R-:W-:Y:S02]  /*0e30*/  LOP3.LUT R12, R6.reuse, R11, RZ, 0x3c, !PT ;  /* 0x0000000b060c7212 */ /* 0x040fe400078e3cff */
[----:B------:R-:W-:-:S02]  /*0e40*/  LOP3.LUT R13, R6, R0, RZ, 0x3c, !PT ;  /* 0x00000000060d7212 */ /* 0x000fc400078e3cff */
[----:B------:R-:W-:Y:S02]  /*0e50*/  ISETP.GE.AND P0, PT, R4, RZ, PT ;  /* 0x000000ff0400720c */ /* 0x000fe40003f06270 */
[----:B------:R-:W0:Y:S01]  /*0e60*/  I2F.F64.S64 R10, R12 ;  /* 0x0000000c000a7312 */ /* 0x000e220000301c00 */
[C---:B------:R-:W-:Y:S02]  /*0e70*/  LEA.HI R9, R0.reuse, R9, RZ, 0x1 ;  /* 0x0000000900097211 */ /* 0x040fe400078f08ff */
[----:B------:R-:W-:-:S03]  /*0e80*/  LOP3.LUT R6, R0, R4, RZ, 0x3c, !PT ;  /* 0x0000000400067212 */ /* 0x000fc600078e3cff */
[----:B------:R-:W-:Y:S01]  /*0e90*/  IMAD.MOV R0, RZ, RZ, -R9 ;  /* 0x000000ffff007224 */ /* 0x000fe200078e0a09 */
[----:B------:R-:W-:-:S04]  /*0ea0*/  ISETP.GE.AND P1, PT, R6, RZ, PT ;  /* 0x000000ff0600720c */ /* 0x000fc80003f26270 */
[----:B------:R-:W-:Y:S01]  /*0eb0*/  @!P0 MOV R9, R0 ;  /* 0x0000000000098202 */ /* 0x000fe20000000f00 */
[----:B0-----:R-:W-:-:S10]  /*0ec0*/  DMUL R10, R10, UR4 ;  /* 0x000000040a0a7c28 */ /* 0x001fd40008000000 */
[----:B------:R-:W0:Y:S02]  /*0ed0*/  F2F.F32.F64 R10, R10 ;  /* 0x0000000a000a7310 */ /* 0x000e240000301000 */
[----:B0-----:R-:W-:-:S07]  /*0ee0*/  FSEL R0, -R10, R10, !P1 ;  /* 0x0000000a0a007208 */ /* 0x001fce0004800100 */
.L_x_7:
[----:B------:R-:W-:Y:S05]  /*0ef0*/  BSYNC.RECONVERGENT B0 ;  /* 0x0000000000007941 */ /* 0x000fea0003800200 */
.L_x_6:
[----:B------:R-:W-:Y:S01]  /*0f00*/  LOP3.LUT R10, R9, 0x1, RZ, 0xc0, !PT ;  /* 0x00000001090a7812 */ /* 0x000fe200078ec0ff */
[----:B------:R-:W-:Y:S01]  /*0f10*/  FMUL R6, R0, R0 ;  /* 0x0000000000067220 */ /* 0x000fe20000400000 */
[----:B------:R-:W-:Y:S02]  /*0f20*/  IMAD.MOV.U32 R11, RZ, RZ, 0x3c0885e4 ;  /* 0x3c0885e4ff0b7424 */ /* 0x000fe400078e00ff */
[----:B------:R-:W-:Y:S01]  /*0f30*/  FADD R5, R5, R4 ;  /* 0x0000000405057221 */ /* 0x000fe20000000000 */
[----:B------:R-:W-:Y:S01]  /*0f40*/  ISETP.NE.U32.AND P0, PT, R10, 0x1, PT ;  /* 0x000000010a00780c */ /* 0x000fe20003f05070 */
[----:B------:R-:W-:Y:S02]  /*0f50*/  HFMA2 R10, -RZ, RZ, 1.541015625, -0.052001953125 ;  /* 0x3e2aaaa8ff0a7431 */ /* 0x000fe400000001ff */
[----:B------:R-:W-:Y:S01]  /*0f60*/  FFMA R7, R6, R7, -0.0013887860113754868507 ;  /* 0xbab607ed06077423 */ /* 0x000fe20000000007 */
[----:B------:R-:W-:Y:S01]  /*0f70*/  VIADD R9, R9, 0x1 ;  /* 0x0000000109097836 */ /* 0x000fe20000000000 */
[----:B------:R-:W-:Y:S01]  /*0f80*/  FSEL R11, R11, 0.041666727513074874878, !P0 ;  /* 0x3d2aaabb0b0b7808 */ /* 0x000fe20004000000 */
[----:B------:R-:W-:Y:S01]  /*0f90*/  FADD R5, R8, R5 ;  /* 0x0000000508057221 */ /* 0x000fe20000000000 */
[----:B------:R-:W-:Y:S01]  /*0fa0*/  FSEL R0, R0, 1, !P0 ;  /* 0x3f80000000007808 */ /* 0x000fe20004000000 */
[----:B------:R-:W-:Y:S01]  /*0fb0*/  BSSY.RECONVERGENT B0, `(.L_x_11) ;  /* 0x0000017000007945 */ /* 0x000fe20003800200 */
[----:B------:R-:W-:-:S02]  /*0fc0*/  FSEL R7, R7, -0.00019574658654164522886, P0 ;  /* 0xb94d415307077808 */ /* 0x000fc40000000000 */
[----:B------:R-:W-:Y:S02]  /*0fd0*/  LOP3.LUT P1, RZ, R9, 0x2, RZ, 0xc0, !PT ;  /* 0x0000000209ff7812 */ /* 0x000fe4000782c0ff */
[----:B------:R-:W-:Y:S01]  /*0fe0*/  FSEL R10, -R10, -0.4999999701976776123, !P0 ;  /* 0xbeffffff0a0a7808 */ /* 0x000fe20004000100 */
[C---:B------:R-:W-:Y:S01]  /*0ff0*/  FFMA R11, R6.reuse, R7, R11 ;  /* 0x00000007060b7223 */ /* 0x040fe2000000000b */
[----:B------:R-:W-:-:S03]  /*1000*/  FFMA R7, R6, R0, RZ ;  /* 0x0000000006077223 */ /* 0x000fc600000000ff */
[----:B------:R-:W-:-:S04]  /*1010*/  FFMA R10, R6, R11, R10 ;  /* 0x0000000b060a7223 */ /* 0x000fc8000000000a */
[----:B------:R-:W-:-:S04]  /*1020*/  FFMA R0, R7, R10, R0 ;  /* 0x0000000a07007223 */ /* 0x000fc80000000000 */
[----:B------:R-:W-:-:S04]  /*1030*/  @P1 FADD R0, RZ, -R0 ;  /* 0x80000000ff001221 */ /* 0x000fc80000000000 */
[----:B------:R-:W-:-:S04]  /*1040*/  FADD R4, R0, R5 ;  /* 0x0000000500047221 */ /* 0x000fc80000000000 */
[----:B------:R-:W-:Y:S01]  /*1050*/  FADD R5, |R4|, -RZ ;  /* 0x800000ff04057221 */ /* 0x000fe20000000200 */
[----:B------:R0:W1:Y:S03]  /*1060*/  MUFU.RSQ R7, |R4| ;  /* 0x4000000400077308 */ /* 0x0000660000001400 */
[----:B------:R-:W-:-:S05]  /*1070*/  VIADD R0, R5, 0xf3000000 ;  /* 0xf300000005007836 */ /* 0x000fca0000000000 */
[----:B------:R-:W-:-:S13]  /*1080*/  ISETP.GT.U32.AND P0, PT, R0, 0x727fffff, PT ;  /* 0x727fffff0000780c */ /* 0x000fda0003f04070 */
[----:B01----:R-:W-:Y:S05]  /*1090*/  @!P0 BRA `(.L_x_12) ;  /* 0x0000000000108947 */ /* 0x003fea0003800000 */
[----:B------:R-:W-:-:S07]  /*10a0*/  MOV R10, 0x10c0 ;  /* 0x000010c0000a7802 */ /* 0x000fce0000000f00 */
[----:B------:R-:W-:Y:S05]  /*10b0*/  CALL.REL.NOINC `($__internal_0_$__cuda_sm20_sqrt_rn_f32_slowpath) ;  /* 0x0000000000c87944 */ /* 0x000fea0003c00000 */
[----:B------:R-:W-:Y:S01]  /*10c0*/  IMAD.MOV.U32 R0, RZ, RZ, R5 ;  /* 0x000000ffff007224 */ /* 0x000fe200078e0005 */
[----:B------:R-:W-:Y:S06]  /*10d0*/  BRA `(.L_x_13) ;  /* 0x0000000000107947 */ /* 0x000fec0003800000 */
.L_x_12:
[----:B------:R-:W-:Y:S01]  /*10e0*/  FMUL.FTZ R5, |R4|, R7 ;  /* 0x0000000704057220 */ /* 0x000fe20000410200 */
[----:B------:R-:W-:-:S03]  /*10f0*/  FMUL.FTZ R6, R7, 0.5 ;  /* 0x3f00000007067820 */ /* 0x000fc60000410000 */
[----:B------:R-:W-:-:S04]  /*1100*/  FFMA R0, -R5, R5, |R4| ;  /* 0x0000000505007223 */ /* 0x000fc80000000504 */
[----:B------:R-:W-:-:S07]  /*1110*/  FFMA R0, R0, R6, R5 ;  /* 0x0000000600007223 */ /* 0x000fce0000000005 */
.L_x_13:
[----:B------:R-:W-:Y:S05]  /*1120*/  BSYNC.RECONVERGENT B0 ;  /* 0x0000000000007941 */ /* 0x000fea0003800200 */
.L_x_11:
[----:B------:R-:W-:Y:S01]  /*1130*/  MOV R6, 0x3bbb989d ;  /* 0x3bbb989d00067802 */ /* 0x000fe20000000f00 */
[----:B------:R-:W-:Y:S01]  /*1140*/  FMUL R5, R0, 0.0099999997764825820923 ;  /* 0x3c23d70a00057820 */ /* 0x000fe20000400000 */
[----:B------:R-:W-:Y:S02]  /*1150*/  IMAD.MOV.U32 R7, RZ, RZ, 0x437c0000 ;  /* 0x437c0000ff077424 */ /* 0x000fe400078e00ff */
[----:B------:R-:W-:Y:S02]  /*1160*/  HFMA2 R12, -RZ, RZ, 1.5048828125, 33.21875 ;  /* 0x3e055027ff0c7431 */ /* 0x000fe400000001ff */
[----:B------:R-:W-:-:S04]  /*1170*/  FFMA.SAT R6, R5, R6, 0.5 ;  /* 0x3f00000005067423 */ /* 0x000fc80000002006 */
[----:B------:R-:W-:-:S04]  /*1180*/  FFMA.RM R6, R6, R7, 12582913 ;  /* 0x4b40000106067423 */ /* 0x000fc80000004007 */
[C---:B------:R-:W-:Y:S01]  /*1190*/  FADD R8, R6.reuse, -12583039 ;  /* 0xcb40007f06087421 */ /* 0x040fe20000000000 */
[----:B------:R-:W-:-:S03]  /*11a0*/  IMAD.SHL.U32 R6, R6, 0x800000, RZ ;  /* 0x0080000006067824 */ /* 0x000fc600078e00ff */
[----:B------:R-:W-:-:S04]  /*11b0*/  FFMA R8, R5, 1.4426950216293334961, -R8 ;  /* 0x3fb8aa3b05087823 */ /* 0x000fc80000000808 */
[----:B------:R-:W-:-:S06]  /*11c0*/  FFMA R5, R5, 1.925963033500011079e-08, R8 ;  /* 0x32a5706005057823 */ /* 0x000fcc0000000008 */
[----:B------:R-:W0:Y:S02]  /*11d0*/  MUFU.EX2 R5, R5 ;  /* 0x0000000500057308 */ /* 0x000e240000000800 */
[----:B0-----:R-:W-:-:S05]  /*11e0*/  FFMA R7, R6, R5, 1 ;  /* 0x3f80000006077423 */ /* 0x001fca0000000005 */
[----:B------:R-:W-:-:S13]  /*11f0*/  FSETP.GEU.AND P0, PT, R7, 1.175494350822287508e-38, PT ;  /* 0x008000000700780b */ /* 0x000fda0003f0e000 */
[----:B------:R-:W-:-:S05]  /*1200*/  @!P0 FMUL R7, R7, 8388608 ;  /* 0x4b00000007078820 */ /* 0x000fca0000400000 */
[----:B------:R-:W-:-:S04]  /*1210*/  IADD3 R8, PT, PT, R7, -0x3f2aaaab, RZ ;  /* 0xc0d5555507087810 */ /* 0x000fc80007ffe0ff */
[----:B------:R-:W-:-:S04]  /*1220*/  LOP3.LUT R10, R8, 0xff800000, RZ, 0xc0, !PT ;  /* 0xff800000080a7812 */ /* 0x000fc800078ec0ff */
[----:B------:R-:W-:Y:S01]  /*1230*/  I2FP.F32.S32 R9, R10 ;  /* 0x0000000a00097245 */ /* 0x000fe20000201400 */
[----:B------:R-:W-:Y:S02]  /*1240*/  IMAD.IADD R8, R7, 0x1, -R10 ;  /* 0x0000000107087824 */ /* 0x000fe400078e0a0a */
[----:B------:R-:W-:Y:S02]  /*1250*/  IMAD.MOV.U32 R10, RZ, RZ, 0x7f800000 ;  /* 0x7f800000ff0a7424 */ /* 0x000fe400078e00ff */
[----:B------:R-:W-:-:S04]  /*1260*/  FADD R11, R8, -1 ;  /* 0xbf800000080b7421 */ /* 0x000fc80000000000 */
[----:B------:R-:W-:-:S04]  /*1270*/  FFMA R8, R11, -R12, 0.14084610342979431152 ;  /* 0x3e1039f60b087423 */ /* 0x000fc8000000080c */
[----:B------:R-:W-:-:S04]  /*1280*/  FFMA R8, R11, R8, -0.12148627638816833496 ;  /* 0xbdf8cdcc0b087423 */ /* 0x000fc80000000008 */
[----:B------:R-:W-:-:S04]  /*1290*/  FFMA R8, R11, R8, 0.13980610668659210205 ;  /* 0x3e0f29550b087423 */ /* 0x000fc80000000008 */
[----:B------:R-:W-:-:S04]  /*12a0*/  FFMA R8, R11, R8, -0.16684235632419586182 ;  /* 0xbe2ad8b90b087423 */ /* 0x000fc80000000008 */
[----:B------:R-:W-:-:S04]  /*12b0*/  FFMA R8, R11, R8, 0.20012299716472625732 ;  /* 0x3e4ced0b0b087423 */ /* 0x000fc80000000008 */
[----:B------:R-:W-:-:S04]  /*12c0*/  FFMA R8, R11, R8, -0.24999669194221496582 ;  /* 0xbe7fff220b087423 */ /* 0x000fc80000000008 */
[----:B------:R-:W-:-:S04]  /*12d0*/  FFMA R8, R11, R8, 0.33333182334899902344 ;  /* 0x3eaaaa780b087423 */ /* 0x000fc80000000008 */
[----:B------:R-:W-:Y:S01]  /*12e0*/  FFMA R12, R11, R8, -0.5 ;  /* 0xbf0000000b0c7423 */ /* 0x000fe20000000008 */
[----:B------:R-:W-:Y:S02]  /*12f0*/  FSEL R8, RZ, -23, P0 ;  /* 0xc1b80000ff087808 */ /* 0x000fe40000000000 */
[----:B------:R-:W-:Y:S01]  /*1300*/  ISETP.GT.U32.AND P0, PT, R7, 0x7f7fffff, PT ;  /* 0x7f7fffff0700780c */ /* 0x000fe20003f04070 */
[----:B------:R-:W-:Y:S02]  /*1310*/  FMUL R12, R11, R12 ;  /* 0x0000000c0b0c7220 */ /* 0x000fe40000400000 */
[----:B------:R-:W-:Y:S01]  /*1320*/  FFMA R8, R9, 1.1920928955078125e-07, R8 ;  /* 0x3400000009087823 */ /* 0x000fe20000000008 */
[----:B------:R-:W-:Y:S01]  /*1330*/  FADD R9, R4, R4 ;  /* 0x0000000404097221 */ /* 0x000fe20000000000 */
[----:B------:R-:W-:-:S03]  /*1340*/  FFMA R11, R11, R12, R11 ;  /* 0x0000000c0b0b7223 */ /* 0x000fc6000000000b */
[----:B------:R-:W-:Y:S01]  /*1350*/  FADD R9, R9, R0 ;  /* 0x0000000009097221 */ /* 0x000fe20000000000 */
[----:B------:R-:W-:-:S03]  /*1360*/  FFMA R8, R8, 0.69314718246459960938, R11 ;  /* 0x3f31721808087823 */ /* 0x000fc6000000000b */
[----:B------:R-:W-:Y:S01]  /*1370*/  FFMA R9, R6, R5, R9 ;  /* 0x0000000506097223 */ /* 0x000fe20000000009 */
[C---:B------:R-:W-:Y:S01]  /*1380*/  @P0 FFMA R8, R7.reuse, R10, +INF ;  /* 0x7f80000007080423 */ /* 0x040fe2000000000a */
[----:B------:R-:W-:-:S04]  /*1390*/  FSETP.NEU.AND P0, PT, R7, RZ, PT ;  /* 0x000000ff0700720b */ /* 0x000fc80003f0d000 */
[----:B------:R-:W-:-:S05]  /*13a0*/  FSEL R8, R8, -INF , P0 ;  /* 0xff80000008087808 */ /* 0x000fca0000000000 */
[----:B------:R-:W-:-:S05]  /*13b0*/  FADD R9, R8, R9 ;  /* 0x0000000908097221 */ /* 0x000fca0000000000 */
[----:B------:R-:W-:Y:S01]  /*13c0*/  STG.E desc[UR6][R2.64], R9 ;  /* 0x0000000902007986 */ /* 0x000fe2000c101906 */
[----:B------:R-:W-:Y:S05]  /*13d0*/  EXIT ;  /* 0x000000000000794d */ /* 0x000fea0003800000 */
        .weak           $__internal_0_$__cuda_sm20_sqrt_rn_f32_slowpath
        .type           $__internal_0_$__cuda_sm20_sqrt_rn_f32_slowpath,@function
        .size           $__internal_0_$__cuda_sm20_sqrt_rn_f32_slowpath,(.L_x_21 - $__internal_0_$__cuda_sm20_sqrt_rn_f32_slowpath)
$__internal_0_$__cuda_sm20_sqrt_rn_f32_slowpath:
[----:B------:R-:W-:-:S13]  /*13e0*/  LOP3.LUT P0, RZ, R5, 0x7fffffff, RZ, 0xc0, !PT ;  /* 0x7fffffff05ff7812 */ /* 0x000fda000780c0ff */
[----:B------:R-:W-:Y:S05]  /*13f0*/  @!P0 BRA `(.L_x_14) ;  /* 0x0000000000448947 */ /* 0x000fea0003800000 */
[----:B------:R-:W-:Y:S02]  /*1400*/  FSETP.GEU.FTZ.AND P0, PT, R5, RZ, PT ;  /* 0x000000ff0500720b */ /* 0x000fe40003f1e000 */
[----:B------:R-:W-:-:S11]  /*1410*/  MOV R0, R5 ;  /* 0x0000000500007202 */ /* 0x000fd60000000f00 */
[----:B------:R-:W-:Y:S01]  /*1420*/  @!P0 IMAD.MOV.U32 R5, RZ, RZ, 0x7fffffff ;  /* 0x7fffffffff058424 */ /* 0x000fe200078e00ff */
[----:B------:R-:W-:Y:S06]  /*1430*/  @!P0 BRA `(.L_x_14) ;  /* 0x0000000000348947 */ /* 0x000fec0003800000 */
[----:B------:R-:W-:-:S13]  /*1440*/  FSETP.GTU.FTZ.AND P0, PT, |R0|, +INF , PT ;  /* 0x7f8000000000780b */ /* 0x000fda0003f1c200 */
[----:B------:R-:W-:Y:S01]  /*1450*/  @P0 FADD.FTZ R5, R0, 1 ;  /* 0x3f80000000050421 */ /* 0x000fe20000010000 */
[----:B------:R-:W-:Y:S06]  /*1460*/  @P0 BRA `(.L_x_14) ;  /* 0x0000000000280947 */ /* 0x000fec0003800000 */
[----:B------:R-:W-:-:S13]  /*1470*/  FSETP.NEU.FTZ.AND P0, PT, |R0|, +INF , PT ;  /* 0x7f8000000000780b */ /* 0x000fda0003f1d200 */
[----:B------:R-:W-:-:S04]  /*1480*/  @P0 FFMA R6, R0, 1.84467440737095516160e+19, RZ ;  /* 0x5f80000000060823 */ /* 0x000fc800000000ff */
[----:B------:R-:W0:Y:S02]  /*1490*/  @P0 MUFU.RSQ R5, R6 ;  /* 0x0000000600050308 */ /* 0x000e240000001400 */
[----:B0-----:R-:W-:Y:S01]  /*14a0*/  @P0 FMUL.FTZ R7, R6, R5 ;  /* 0x0000000506070220 */ /* 0x001fe20000410000 */
[----:B------:R-:W-:Y:S01]  /*14b0*/  @P0 FMUL.FTZ R9, R5, 0.5 ;  /* 0x3f00000005090820 */ /* 0x000fe20000410000 */
[----:B------:R-:W-:Y:S02]  /*14c0*/  @!P0 MOV R5, R0 ;  /* 0x0000000000058202 */ /* 0x000fe40000000f00 */
[----:B------:R-:W-:-:S04]  /*14d0*/  @P0 FADD.FTZ R8, -R7, -RZ ;  /* 0x800000ff07080221 */ /* 0x000fc80000010100 */
[----:B------:R-:W-:-:S04]  /*14e0*/  @P0 FFMA R8, R7, R8, R6 ;  /* 0x0000000807080223 */ /* 0x000fc80000000006 */
[----:B------:R-:W-:-:S04]  /*14f0*/  @P0 FFMA R8, R8, R9, R7 ;  /* 0x0000000908080223 */ /* 0x000fc80000000007 */
[----:B------:R-:W-:-:S07]  /*1500*/  @P0 FMUL.FTZ R5, R8, 2.3283064365386962891e-10 ;  /* 0x2f80000008050820 */ /* 0x000fce0000410000 */
.L_x_14:
[----:B------:R-:W-:Y:S02]  /*1510*/  HFMA2 R7, -RZ, RZ, 0, 0 ;  /* 0x00000000ff077431 */ /* 0x000fe400000001ff */
[----:B------:R-:W-:-:S04]  /*1520*/  IMAD.MOV.U32 R6, RZ, RZ, R10 ;  /* 0x000000ffff067224 */ /* 0x000fc800078e000a */
[----:B------:R-:W-:Y:S05]  /*1530*/  RET.REL.NODEC R6 `(_Z21register_heavy_kernelPfi) ;  /* 0xffffffe806b07950 */ /* 0x000fea0003c3ffff */
.L_x_15:
        /* <DEDUP_REMOVED lines=12> */
.L_x_21:


//--------------------- .text._Z22constant_memory_kernelPfi --------------------------
	.section	.text._Z22constant_memory_kernelPfi,"ax",@progbits
	.align	128
        .global         _Z22constant_memory_kernelPfi
        .type           _Z22constant_memory_kernelPfi,@function
        .size           _Z22constant_memory_kernelPfi,(.L_x_24 - _Z22constant_memory_kernelPfi)
        .other          _Z22constant_memory_kernelPfi,@"STO_CUDA_ENTRY STV_DEFAULT"
_Z22constant_memory_kernelPfi:
.text._Z22constant_memory_kernelPfi:
        /* <DEDUP_REMOVED lines=9> */
[----:B------:R-:W1:Y:S01]  /*0090*/  LDCU UR6, c[0x3][URZ] ;  /* 0x00c00000ff0677ac */ /* 0x000e620008000800 */
[----:B------:R-:W-:Y:S01]  /*00a0*/  I2FP.F32.S32 R0, R5 ;  /* 0x0000000500007245 */ /* 0x000fe20000201400 */
[----:B------:R-:W2:Y:S01]  /*00b0*/  LDCU.64 UR4, c[0x0][0x358] ;  /* 0x00006b00ff0477ac */ /* 0x000ea20008000a00 */
[----:B0-----:R-:W-:-:S04]  /*00c0*/  IMAD.WIDE R2, R5, 0x4, R2 ;  /* 0x0000000405027825 */ /* 0x001fc800078e0202 */
[----:B-1----:R-:W-:-:S05]  /*00d0*/  FMUL R5, R0, UR6 ;  /* 0x0000000600057c20 */ /* 0x002fca0008400000 */
[----:B--2---:R-:W-:Y:S01]  /*00e0*/  STG.E desc[UR4][R2.64], R5 ;  /* 0x0000000502007986 */ /* 0x004fe2000c101904 */
[----:B------:R-:W-:Y:S05]  /*00f0*/  EXIT ;  /* 0x000000000000794d */ /* 0x000fea0003800000 */
.L_x_16:
        /* <DEDUP_REMOVED lines=16> */
.L_x_24:


//--------------------- .text._Z20shared_memory_kernelPfi --------------------------
	.section	.text._Z20shared_memory_kernelPfi,"ax",@progbits
	.align	128
        .global         _Z20shared_memory_kernelPfi
        .type           _Z20shared_memory_kernelPfi,@function
        .size           _Z20shared_memory_kernelPfi,(.L_x_25 - _Z20shared_memory_kernelPfi)
        .other          _Z20shared_memory_kernelPfi,@"STO_CUDA_ENTRY STV_DEFAULT"
_Z20shared_memory_kernelPfi:
.text._Z20shared_memory_kernelPfi:
[----:B------:R-:W-:Y:S01]  /*0000*/  LDC R1, c[0x0][0x37c] ;  /* 0x0000df00ff017b82 */ /* 0x000fe20000000800 */
[----:B------:R-:W0:Y:S07]  /*0010*/  S2R R4, SR_TID.X ;  /* 0x0000000000047919 */ /* 0x000e2e0000002100 */
[----:B------:R-:W0:Y:S01]  /*0020*/  S2UR UR4, SR_CTAID.X ;  /* 0x00000000000479c3 */ /* 0x000e220000002500 */
[----:B------:R-:W1:Y:S01]  /*0030*/  LDCU UR5, c[0x0][0x388] ;  /* 0x00007100ff0577ac */ /* 0x000e620008000800 */
[----:B------:R-:W-:Y:S01]  /*0040*/  BSSY.RECONVERGENT B0, `(.L_x_17) ;  /* 0x000000e000007945 */ /* 0x000fe20003800200 */
[----:B------:R-:W2:Y:S05]  /*0050*/  LDCU.64 UR6, c[0x0][0x358] ;  /* 0x00006b00ff0677ac */ /* 0x000eaa0008000a00 */
[----:B------:R-:W0:Y:S08]  /*0060*/  LDC R7, c[0x0][0x360] ;  /* 0x0000d800ff077b82 */ /* 0x000e300000000800 */
[----:B------:R-:W3:Y:S01]  /*0070*/  LDC.64 R2, c[0x0][0x380] ;  /* 0x0000e000ff027b82 */ /* 0x000ee20000000a00 */
[----:B0-----:R-:W-:-:S05]  /*0080*/  IMAD R5, R7, UR4, R4 ;  /* 0x0000000407057c24 */ /* 0x001fca000f8e0204 */
[C---:B-1----:R-:W-:Y:S01]  /*0090*/  ISETP.GE.AND P0, PT, R5.reuse, UR5, PT ;  /* 0x0000000505007c0c */ /* 0x042fe2000bf06270 */
[----:B---3--:R-:W-:-:S12]  /*00a0*/  IMAD.WIDE R2, R5, 0x4, R2 ;  /* 0x0000000405027825 */ /* 0x008fd800078e0202 */
[----:B--2---:R-:W-:Y:S05]  /*00b0*/  @P0 BRA `(.L_x_18) ;  /* 0x0000000000180947 */ /* 0x004fea0003800000 */
[----:B------:R-:W2:Y:S01]  /*00c0*/  LDG.E R0, desc[UR6][R2.64] ;  /* 0x0000000602007981 */ /* 0x000ea2000c1e1900 */
[----:B------:R-:W0:Y:S01]  /*00d0*/  S2UR UR5, SR_CgaCtaId ;  /* 0x00000000000579c3 */ /* 0x000e220000008800 */
[----:B------:R-:W-:Y:S02]  /*00e0*/  UMOV UR4, 0x400 ;  /* 0x0000040000047882 */ /* 0x000fe40000000000 */
[----:B0-----:R-:W-:-:S06]  /*00f0*/  ULEA UR4, UR5, UR4, 0x18 ;  /* 0x0000000405047291 */ /* 0x001fcc000f8ec0ff */
[----:B------:R-:W-:-:S05]  /*0100*/  LEA R5, R4, UR4, 0x2 ;  /* 0x0000000404057c11 */ /* 0x000fca000f8e10ff */
[----:B--2---:R0:W-:Y:S02]  /*0110*/  STS [R5], R0 ;  /* 0x0000000005007388 */ /* 0x0041e40000000800 */
.L_x_18:
[----:B------:R-:W-:Y:S05]  /*0120*/  BSYNC.RECONVERGENT B0 ;  /* 0x0000000000007941 */ /* 0x000fea0003800200 */
.L_x_17:
[----:B------:R-:W-:Y:S06]  /*0130*/  BAR.SYNC.DEFER_BLOCKING 0x0 ;  /* 0x0000000000007b1d */ /* 0x000fec0000010000 */
[----:B------:R-:W-:Y:S05]  /*0140*/  @P0 EXIT ;  /* 0x000000000000094d */ /* 0x000fea0003800000 */
[----:B------:R-:W1:Y:S01]  /*0150*/  S2UR UR5, SR_CgaCtaId ;  /* 0x00000000000579c3 */ /* 0x000e620000008800 */
[----:B0-----:R-:W-:Y:S01]  /*0160*/  LOP3.LUT R0, RZ, R4, RZ, 0x33, !PT ;  /* 0x00000004ff007212 */ /* 0x001fe200078e33ff */
[----:B------:R-:W-:-:S04]  /*0170*/  UMOV UR4, 0x400 ;  /* 0x0000040000047882 */ /* 0x000fc80000000000 */
[----:B------:R-:W-:Y:S01]  /*0180*/  IMAD.IADD R0, R0, 0x1, R7 ;  /* 0x0000000100007824 */ /* 0x000fe200078e0207 */
[----:B-1----:R-:W-:-:S06]  /*0190*/  ULEA UR4, UR5, UR4, 0x18 ;  /* 0x0000000405047291 */ /* 0x002fcc000f8ec0ff */
[----:B------:R-:W-:-:S05]  /*01a0*/  LEA R0, R0, UR4, 0x2 ;  /* 0x0000000400007c11 */ /* 0x000fca000f8e10ff */
[----:B------:R-:W0:Y:S04]  /*01b0*/  LDS R5, [R0] ;  /* 0x0000000000057984 */ /* 0x000e280000000800 */
[----:B0-----:R-:W-:Y:S01]  /*01c0*/  STG.E desc[UR6][R2.64], R5 ;  /* 0x0000000502007986 */ /* 0x001fe2000c101906 */
[----:B------:R-:W-:Y:S05]  /*01d0*/  EXIT ;  /* 0x000000000000794d */ /* 0x000fea0003800000 */
.L_x_19:
        /* <DEDUP_REMOVED lines=10> */
.L_x_25:


//--------------------- .text._Z20global_memory_kernelPfi --------------------------
	.section	.text._Z20global_memory_kernelPfi,"ax",@progbits
	.align	128
        .global         _Z20global_memory_kernelPfi
        .type           _Z20global_memory_kernelPfi,@function
        .size           _Z20global_memory_kernelPfi,(.L_x_26 - _Z20global_memory_kernelPfi)
        .other          _Z20global_memory_kernelPfi,@"STO_CUDA_ENTRY STV_DEFAULT"
_Z20global_memory_kernelPfi:
.text._Z20global_memory_kernelPfi:
        /* <DEDUP_REMOVED lines=12> */
[----:B--2---:R-:W-:-:S05]  /*00c0*/  FADD R5, R0, R0 ;  /* 0x0000000000057221 */ /* 0x004fca0000000000 */
[----:B------:R-:W-:Y:S01]  /*00d0*/  STG.E desc[UR4][R2.64], R5 ;  /* 0x0000000502007986 */ /* 0x000fe2000c101904 */
[----:B------:R-:W-:Y:S05]  /*00e0*/  EXIT ;  /* 0x000000000000794d */ /* 0x000fea0003800000 */
.L_x_20:
        /* <DEDUP_REMOVED lines=9> */
.L_x_26:


//--------------------- .nv.global.init           --------------------------
	.section	.nv.global.init,"aw",@progbits
	.align	4
.nv.global.init:
	.type		__cudart_i2opi_f,@object
	.size		__cudart_i2opi_f,(.L_1 - __cudart_i2opi_f)
__cudart_i2opi_f:
        /*0000*/ 	.byte	0x41, 0x90, 0x43, 0x3c, 0x99, 0x95, 0x62, 0xdb, 0xc0, 0xdd, 0x34, 0xf5, 0xd1, 0x57, 0x27, 0xfc
        /*0010*/ 	.byte	0x29, 0x15, 0x44, 0x4e, 0x6e, 0x83, 0xf9, 0xa2
.L_1:


//--------------------- .nv.shared.reserved.0     --------------------------
	.section	.nv.shared.reserved.0,"aw",@nobits
	.weak		__nv_reservedSMEM_offset_0_alias
	.size		__nv_reservedSMEM_offset_0_alias, 0, 64
	.other		__nv_reservedSMEM_offset_0_alias,@"STO_CUDA_RESERVED_SHARED STV_DEFAULT"
__nv_reservedSMEM_offset_0_alias:
	.zero		0
	.zero		64


//--------------------- .nv.shared._Z20shared_memory_kernelPfi --------------------------
	.section	.nv.shared._Z20shared_memory_kernelPfi,"aw",@nobits
	.sectionflags	@""
	.align	4
.nv.shared._Z20shared_memory_kernelPfi:
	.zero		2048


//--------------------- .nv.constant0._Z19local_memory_kernelPfi --------------------------
	.section	.nv.constant0._Z19local_memory_kernelPfi,"a",@progbits
	.sectionflags	@""
	.align	4
.nv.constant0._Z19local_memory_kernelPfi:
	.zero		908


//--------------------- .nv.constant0._Z21register_heavy_kernelPfi --------------------------
	.section	.nv.constant0._Z21register_heavy_kernelPfi,"a",@progbits
	.sectionflags	@""
	.align	4
.nv.constant0._Z21register_heavy_kernelPfi:
	.zero		908


//--------------------- .nv.constant0._Z22constant_memory_kernelPfi --------------------------
	.section	.nv.constant0._Z22constant_memory_kernelPfi,"a",@progbits
	.sectionflags	@""
	.align	4
.nv.constant0._Z22constant_memory_kernelPfi:
	.zero		908


//--------------------- .nv.constant0._Z20shared_memory_kernelPfi --------------------------
	.section	.nv.constant0._Z20shared_memory_kernelPfi,"a",@progbits
	.sectionflags	@""
	.align	4
.nv.constant0._Z20shared_memory_kernelPfi:
	.zero		908


//--------------------- .nv.constant0._Z20global_memory_kernelPfi --------------------------
	.section	.nv.constant0._Z20global_memory_kernelPfi,"a",@progbits
	.sectionflags	@""
	.align	4
.nv.constant0._Z20global_memory_kernelPfi:
	.zero		908


//--------------------- SYMBOLS --------------------------

	.type		.nv.reservedSmem.offset0,@object
	.size		.nv.reservedSmem.offset0,0x4
	.type		.nv.reservedSmem.cap,@object
	.size		.nv.reservedSmem.cap,0x4
